	.target	sm_100a

	.elftype	@"ET_EXEC"


//--------------------- .note.nv.tkinfo           --------------------------
	.section	.note.nv.tkinfo,"",@"SHT_NOTE"
	.sectionflags	@"SHF_NOTE_NV_TKINFO"
	.tkinfo
        /*0018*/ 	.word	0x00000002
        /*0030*/ 	.string	""
        /*0030*/ 	.string	"ptxas"
        /*0030*/ 	.string	"Cuda compilation tools, release 13.0, V13.0.88"
        /*0030*/ 	.string	"Build cuda_13.0.r13.0/compiler.36424714_0"
        /*0030*/ 	.string	"-arch sm_100a -m 64 "



//--------------------- .note.nv.cuinfo           --------------------------
	.section	.note.nv.cuinfo,"",@"SHT_NOTE"
	.sectionflags	@"SHF_NOTE_NV_CUINFO"
        /*0018*/ 	.short	0x0002
        /*001a*/ 	.short	0x0064
        /*001c*/ 	.short	0x0082
	.zero		2


//--------------------- .nv.info                  --------------------------
	.section	.nv.info,"",@"SHT_CUDA_INFO"
	.align	4


	//----- nvinfo : EIATTR_REGCOUNT
	.align		4
        /*0000*/ 	.byte	0x04, 0x2f
        /*0002*/ 	.short	(.L_19 - .L_18)
	.align		4
.L_18:
        /*0004*/ 	.word	index@(_ZN7cutlass13device_kernelINS_4gemm6kernel13GemmUniversalIN4cute5tupleIJiiiiEEENS1_10collective13CollectiveMmaINS1_35MainloopSm100TmaUmmaWarpSpecializedILi4ELi2ELi4ENS5_IJNS4_1CILi1EEESB_SB_EEEEENS5_IJNSA_ILi128EEESE_NSA_ILi32EEEEEENS_12float_e5m2_tENS5_IJlSB_lEEESH_SI_NS4_8TiledMMAINS4_8MMA_AtomIJNS4_10MMA_TraitsINS4_19SM100_MMA_F8F6F4_SSEJSH_SH_fSE_SE_NS4_17integral_constantINS4_4UMMA5MajorELSP_0EEESQ_NSN_INSO_7ScaleInELSR_0EEESS_EEEEEENS4_6LayoutISC_NS5_IJNSA_ILi0EEESW_SW_EEEEENS5_IJNS4_10UnderscoreESZ_SZ_EEEEENS4_13SM90_TMA_LOADENS4_14ComposedLayoutINS4_7SwizzleILi1ELi4ELi3EEENS4_18smem_ptr_flag_bitsILi8EEENSV_INS5_IJNSA_ILi8EEESF_EEENS5_IJSF_SB_EEEEEEEvNS4_8identityES12_S1C_vS1D_EENS_8epilogue10collective18CollectiveEpilogueINS1F_23Sm100TmaWarpSpecializedILi2ELi2ELi64ELb0ELb0EEEJSG_NS5_IJNSV_ISE_SB_EENSV_INSA_ILi64EEESB_EEEEESH_SI_SH_SI_NS1F_6fusion15FusionCallbacksIS1J_NS1O_17LinearCombinationISH_fSH_fLNS_15FloatRoundStyleE2EEESG_S1N_JEEENS4_5SM1004TMEM4LOAD26SM100_TMEM_LOAD_32dp32b64xES12_NS13_INS14_ILi2ELi4ELi3EEES17_NSV_INS5_IJS18_S1L_EEENS5_IJS1L_SB_EEEEEEENS4_39AutoVectorizingCopyWithAssumedAlignmentILi128EEENS4_14SM90_TMA_STOREES22_S24_S24_EEEvvEEEEvNT_6ParamsE)
        /*0008*/ 	.word	0x000000e0


	//----- nvinfo : EIATTR_FRAME_SIZE
	.align		4
.L_19:
        /*000c*/ 	.byte	0x04, 0x11
        /*000e*/ 	.short	(.L_21 - .L_20)
	.align		4
.L_20:
        /*0010*/ 	.word	index@($__internal_2_$__cuda_sm10x_tcgen05_guardrail_trap_unallocated_columns_being_dealloced)
        /*0014*/ 	.word	0x00000000


	//----- nvinfo : EIATTR_FRAME_SIZE
	.align		4
.L_21:
        /*0018*/ 	.byte	0x04, 0x11
        /*001a*/ 	.short	(.L_23 - .L_22)
	.align		4
.L_22:
        /*001c*/ 	.word	index@($__internal_1_$__cuda_sm10x_tcgen05_guardrail_trap_phase_invalid_during_alloc)
        /*0020*/ 	.word	0x00000000


	//----- nvinfo : EIATTR_FRAME_SIZE
	.align		4
.L_23:
        /*0024*/ 	.byte	0x04, 0x11
        /*0026*/ 	.short	(.L_25 - .L_24)
	.align		4
.L_24:
        /*0028*/ 	.word	index@($__internal_0_$__cuda_sm10x_tcgen05_guardrail_trap_col_being_dealloced_not_returned_by_alloc)
        /*002c*/ 	.word	0x00000000


	//----- nvinfo : EIATTR_FRAME_SIZE
	.align		4
.L_25:
        /*0030*/ 	.byte	0x04, 0x11
        /*0032*/ 	.short	(.L_27 - .L_26)
	.align		4
.L_26:
        /*0034*/ 	.word	index@(_ZN7cutlass13device_kernelINS_4gemm6kernel13GemmUniversalIN4cute5tupleIJiiiiEEENS1_10collective13CollectiveMmaINS1_35MainloopSm100TmaUmmaWarpSpecializedILi4ELi2ELi4ENS5_IJNS4_1CILi1EEESB_SB_EEEEENS5_IJNSA_ILi128EEESE_NSA_ILi32EEEEEENS_12float_e5m2_tENS5_IJlSB_lEEESH_SI_NS4_8TiledMMAINS4_8MMA_AtomIJNS4_10MMA_TraitsINS4_19SM100_MMA_F8F6F4_SSEJSH_SH_fSE_SE_NS4_17integral_constantINS4_4UMMA5MajorELSP_0EEESQ_NSN_INSO_7ScaleInELSR_0EEESS_EEEEEENS4_6LayoutISC_NS5_IJNSA_ILi0EEESW_SW_EEEEENS5_IJNS4_10UnderscoreESZ_SZ_EEEEENS4_13SM90_TMA_LOADENS4_14ComposedLayoutINS4_7SwizzleILi1ELi4ELi3EEENS4_18smem_ptr_flag_bitsILi8EEENSV_INS5_IJNSA_ILi8EEESF_EEENS5_IJSF_SB_EEEEEEEvNS4_8identityES12_S1C_vS1D_EENS_8epilogue10collective18CollectiveEpilogueINS1F_23Sm100TmaWarpSpecializedILi2ELi2ELi64ELb0ELb0EEEJSG_NS5_IJNSV_ISE_SB_EENSV_INSA_ILi64EEESB_EEEEESH_SI_SH_SI_NS1F_6fusion15FusionCallbacksIS1J_NS1O_17LinearCombinationISH_fSH_fLNS_15FloatRoundStyleE2EEESG_S1N_JEEENS4_5SM1004TMEM4LOAD26SM100_TMEM_LOAD_32dp32b64xES12_NS13_INS14_ILi2ELi4ELi3EEES17_NSV_INS5_IJS18_S1L_EEENS5_IJS1L_SB_EEEEEEENS4_39AutoVectorizingCopyWithAssumedAlignmentILi128EEENS4_14SM90_TMA_STOREES22_S24_S24_EEEvvEEEEvNT_6ParamsE)
        /*0038*/ 	.word	0x00000000


	//----- nvinfo : EIATTR_MIN_STACK_SIZE
	.align		4
.L_27:
        /*003c*/ 	.byte	0x04, 0x12
        /*003e*/ 	.short	(.L_29 - .L_28)
	.align		4
.L_28:
        /*0040*/ 	.word	index@(_ZN7cutlass13device_kernelINS_4gemm6kernel13GemmUniversalIN4cute5tupleIJiiiiEEENS1_10collective13CollectiveMmaINS1_35MainloopSm100TmaUmmaWarpSpecializedILi4ELi2ELi4ENS5_IJNS4_1CILi1EEESB_SB_EEEEENS5_IJNSA_ILi128EEESE_NSA_ILi32EEEEEENS_12float_e5m2_tENS5_IJlSB_lEEESH_SI_NS4_8TiledMMAINS4_8MMA_AtomIJNS4_10MMA_TraitsINS4_19SM100_MMA_F8F6F4_SSEJSH_SH_fSE_SE_NS4_17integral_constantINS4_4UMMA5MajorELSP_0EEESQ_NSN_INSO_7ScaleInELSR_0EEESS_EEEEEENS4_6LayoutISC_NS5_IJNSA_ILi0EEESW_SW_EEEEENS5_IJNS4_10UnderscoreESZ_SZ_EEEEENS4_13SM90_TMA_LOADENS4_14ComposedLayoutINS4_7SwizzleILi1ELi4ELi3EEENS4_18smem_ptr_flag_bitsILi8EEENSV_INS5_IJNSA_ILi8EEESF_EEENS5_IJSF_SB_EEEEEEEvNS4_8identityES12_S1C_vS1D_EENS_8epilogue10collective18CollectiveEpilogueINS1F_23Sm100TmaWarpSpecializedILi2ELi2ELi64ELb0ELb0EEEJSG_NS5_IJNSV_ISE_SB_EENSV_INSA_ILi64EEESB_EEEEESH_SI_SH_SI_NS1F_6fusion15FusionCallbacksIS1J_NS1O_17LinearCombinationISH_fSH_fLNS_15FloatRoundStyleE2EEESG_S1N_JEEENS4_5SM1004TMEM4LOAD26SM100_TMEM_LOAD_32dp32b64xES12_NS13_INS14_ILi2ELi4ELi3EEES17_NSV_INS5_IJS18_S1L_EEENS5_IJS1L_SB_EEEEEEENS4_39AutoVectorizingCopyWithAssumedAlignmentILi128EEENS4_14SM90_TMA_STOREES22_S24_S24_EEEvvEEEEvNT_6ParamsE)
        /*0044*/ 	.word	0x00000000
.L_29:


//--------------------- .nv.compat                --------------------------
	.section	.nv.compat,"",@"SHT_CUDA_COMPAT_INFO"
	.align	4
        /*0000*/ 	.byte	0x02, 0x09, 0x01, 0x00, 0x02, 0x02, 0x02, 0x00, 0x02, 0x05, 0x05, 0x00, 0x03, 0x07, 0x01, 0x01
        /*0010*/ 	.byte	0x02, 0x03, 0x01, 0x00, 0x02, 0x06, 0x01, 0x00, 0x04, 0x0b, 0x08, 0x00, 0x09, 0x00, 0x00, 0x00
        /*0020*/ 	.byte	0x00, 0x00, 0x00, 0x00


//--------------------- .nv.info._ZN7cutlass13device_kernelINS_4gemm6kernel13GemmUniversalIN4cute5tupleIJiiiiEEENS1_10collective13CollectiveMmaINS1_35MainloopSm100TmaUmmaWarpSpecializedILi4ELi2ELi4ENS5_IJNS4_1CILi1EEESB_SB_EEEEENS5_IJNSA_ILi128EEESE_NSA_ILi32EEEEEENS_12float_e5m2_tENS5_IJlSB_lEEESH_SI_NS4_8TiledMMAINS4_8MMA_AtomIJNS4_10MMA_TraitsINS4_19SM100_MMA_F8F6F4_SSEJSH_SH_fSE_SE_NS4_17integral_constantINS4_4UMMA5MajorELSP_0EEESQ_NSN_INSO_7ScaleInELSR_0EEESS_EEEEEENS4_6LayoutISC_NS5_IJNSA_ILi0EEESW_SW_EEEEENS5_IJNS4_10UnderscoreESZ_SZ_EEEEENS4_13SM90_TMA_LOADENS4_14ComposedLayoutINS4_7SwizzleILi1ELi4ELi3EEENS4_18smem_ptr_flag_bitsILi8EEENSV_INS5_IJNSA_ILi8EEESF_EEENS5_IJSF_SB_EEEEEEEvNS4_8identityES12_S1C_vS1D_EENS_8epilogue10collective18CollectiveEpilogueINS1F_23Sm100TmaWarpSpecializedILi2ELi2ELi64ELb0ELb0EEEJSG_NS5_IJNSV_ISE_SB_EENSV_INSA_ILi64EEESB_EEEEESH_SI_SH_SI_NS1F_6fusion15FusionCallbacksIS1J_NS1O_17LinearCombinationISH_fSH_fLNS_15FloatRoundStyleE2EEESG_S1N_JEEENS4_5SM1004TMEM4LOAD26SM100_TMEM_LOAD_32dp32b64xES12_NS13_INS14_ILi2ELi4ELi3EEES17_NSV_INS5_IJS18_S1L_EEENS5_IJS1L_SB_EEEEEEENS4_39AutoVectorizingCopyWithAssumedAlignmentILi128EEENS4_14SM90_TMA_STOREES22_S24_S24_EEEvvEEEEvNT_6ParamsE --------------------------
	.section	.nv.info._ZN7cutlass13device_kernelINS_4gemm6kernel13GemmUniversalIN4cute5tupleIJiiiiEEENS1_10collective13CollectiveMmaINS1_35MainloopSm100TmaUmmaWarpSpecializedILi4ELi2ELi4ENS5_IJNS4_1CILi1EEESB_SB_EEEEENS5_IJNSA_ILi128EEESE_NSA_ILi32EEEEEENS_12float_e5m2_tENS5_IJlSB_lEEESH_SI_NS4_8TiledMMAINS4_8MMA_AtomIJNS4_10MMA_TraitsINS4_19SM100_MMA_F8F6F4_SSEJSH_SH_fSE_SE_NS4_17integral_constantINS4_4UMMA5MajorELSP_0EEESQ_NSN_INSO_7ScaleInELSR_0EEESS_EEEEEENS4_6LayoutISC_NS5_IJNSA_ILi0EEESW_SW_EEEEENS5_IJNS4_10UnderscoreESZ_SZ_EEEEENS4_13SM90_TMA_LOADENS4_14ComposedLayoutINS4_7SwizzleILi1ELi4ELi3EEENS4_18smem_ptr_flag_bitsILi8EEENSV_INS5_IJNSA_ILi8EEESF_EEENS5_IJSF_SB_EEEEEEEvNS4_8identityES12_S1C_vS1D_EENS_8epilogue10collective18CollectiveEpilogueINS1F_23Sm100TmaWarpSpecializedILi2ELi2ELi64ELb0ELb0EEEJSG_NS5_IJNSV_ISE_SB_EENSV_INSA_ILi64EEESB_EEEEESH_SI_SH_SI_NS1F_6fusion15FusionCallbacksIS1J_NS1O_17LinearCombinationISH_fSH_fLNS_15FloatRoundStyleE2EEESG_S1N_JEEENS4_5SM1004TMEM4LOAD26SM100_TMEM_LOAD_32dp32b64xES12_NS13_INS14_ILi2ELi4ELi3EEES17_NSV_INS5_IJS18_S1L_EEENS5_IJS1L_SB_EEEEEEENS4_39AutoVectorizingCopyWithAssumedAlignmentILi128EEENS4_14SM90_TMA_STOREES22_S24_S24_EEEvvEEEEvNT_6ParamsE,"",@"SHT_CUDA_INFO"
	.sectionflags	@""
	.align	4


	//----- nvinfo : EIATTR_CUDA_API_VERSION
	.align		4
        /*0000*/ 	.byte	0x04, 0x37
        /*0002*/ 	.short	(.L_31 - .L_30)
.L_30:
        /*0004*/ 	.word	0x00000082


	//----- nvinfo : EIATTR_KPARAM_INFO
	.align		4
.L_31:
        /*0008*/ 	.byte	0x04, 0x17
        /*000a*/ 	.short	(.L_33 - .L_32)
.L_32:
        /*000c*/ 	.word	0x00000000
        /*0010*/ 	.short	0x0000
        /*0012*/ 	.short	0x0000
        /*0014*/ 	.byte	0x00, 0xf0, 0x01, 0x20


	//----- nvinfo : EIATTR_AT_ENTRY_FRAGMENTS
	.align		4
.L_33:
        /*0018*/ 	.byte	0x04, 0x4f
        /*001a*/ 	.short	(.L_35 - .L_34)


	//   ....[0]....
.L_34:
        /*001c*/ 	.word	0x00000006


	//----- nvinfo : EIATTR_RESERVED_SMEM_USED
	.align		4
.L_35:
        /*0020*/ 	.byte	0x01, 0x41
	.zero		2


	//----- nvinfo : EIATTR_SPARSE_MMA_MASK
	.align		4
        /*0024*/ 	.byte	0x03, 0x50
        /*0026*/ 	.short	0x0000


	//----- nvinfo : EIATTR_TCGEN05_1CTA_USED
	.align		4
        /*0028*/ 	.byte	0x01, 0x51
	.zero		2


	//----- nvinfo : EIATTR_MAXREG_COUNT
	.align		4
        /*002c*/ 	.byte	0x03, 0x1b
        /*002e*/ 	.short	0x00ff


	//----- nvinfo : EIATTR_NUM_BARRIERS
	.align		4
        /*0030*/ 	.byte	0x02, 0x4c
        /*0032*/ 	.byte	0x07
	.zero		1


	//----- nvinfo : EIATTR_EXTERNS
	.align		4
        /*0034*/ 	.byte	0x04, 0x0f
        /*0036*/ 	.short	(.L_37 - .L_36)


	//   ....[0]....
	.align		4
.L_36:
        /*0038*/ 	.word	index@(__assertfail)


	//----- nvinfo : EIATTR_MERCURY_ISA_VERSION
	.align		4
.L_37:
        /*003c*/ 	.byte	0x03, 0x5f
        /*003e*/ 	.short	0x0101


	//----- nvinfo : EIATTR_INT_WARP_WIDE_INSTR_OFFSETS
	.align		4
        /*0040*/ 	.byte	0x04, 0x31
        /*0042*/ 	.short	(.L_39 - .L_38)


	//   ....[0]....
.L_38:
        /*0044*/ 	.word	0x00001d80


	//   ....[1]....
        /*0048*/ 	.word	0x00003680


	//   ....[2]....
        /*004c*/ 	.word	0x000036a0


	//   ....[3]....
        /*0050*/ 	.word	0x000036d0


	//   ....[4]....
        /*0054*/ 	.word	0x00004000


	//   ....[5]....
        /*0058*/ 	.word	0x00004070


	//   ....[6]....
        /*005c*/ 	.word	0x00004250


	//   ....[7]....
        /*0060*/ 	.word	0x000043b0


	//----- nvinfo : EIATTR_COOP_GROUP_MASK_REGIDS
	.align		4
.L_39:
        /*0064*/ 	.byte	0x04, 0x29
        /*0066*/ 	.short	(.L_41 - .L_40)


	//   ....[0]....
.L_40:
        /*0068*/ 	.word	0xffffffff


	//   ....[1]....
        /*006c*/ 	.word	0xffffffff


	//   ....[2]....
        /*0070*/ 	.word	0xffffffff


	//   ....[3]....
        /*0074*/ 	.word	0xffffffff


	//   ....[4]....
        /*0078*/ 	.word	0xffffffff


	//   ....[5]....
        /*007c*/ 	.word	0xffffffff


	//   ....[6]....
        /*0080*/ 	.word	0xffffffff


	//   ....[7]....
        /*0084*/ 	.word	0xffffffff


	//   ....[8]....
        /*0088*/ 	.word	0xffffffff


	//   ....[9]....
        /*008c*/ 	.word	0xffffffff


	//   ....[10]....
        /*0090*/ 	.word	0xffffffff


	//   ....[11]....
        /*0094*/ 	.word	0xffffffff


	//   ....[12]....
        /*0098*/ 	.word	0xffffffff


	//----- nvinfo : EIATTR_COOP_GROUP_INSTR_OFFSETS
	.align		4
.L_41:
        /*009c*/ 	.byte	0x04, 0x28
        /*009e*/ 	.short	(.L_43 - .L_42)


	//   ....[0]....
.L_42:
        /*00a0*/ 	.word	0x00000090


	//   ....[1]....
        /*00a4*/ 	.word	0x000004d0


	//   ....[2]....
        /*00a8*/ 	.word	0x00000640


	//   ....[3]....
        /*00ac*/ 	.word	0x000007a0


	//   ....[4]....
        /*00b0*/ 	.word	0x000008a0


	//   ....[5]....
        /*00b4*/ 	.word	0x00000a10


	//   ....[6]....
        /*00b8*/ 	.word	0x00000bb0


	//   ....[7]....
        /*00bc*/ 	.word	0x00001c60


	//   ....[8]....
        /*00c0*/ 	.word	0x00002a40


	//   ....[9]....
        /*00c4*/ 	.word	0x00002c50


	//   ....[10]....
        /*00c8*/ 	.word	0x00002c80


	//   ....[11]....
        /*00cc*/ 	.word	0x00003560


	//   ....[12]....
        /*00d0*/ 	.word	0x00003790


	//----- nvinfo : EIATTR_VRC_CTA_INIT_COUNT
	.align		4
.L_43:
        /*00d4*/ 	.byte	0x02, 0x4a
        /*00d6*/ 	.byte	0x80
	.zero		1


	//----- nvinfo : EIATTR_SYSCALL_OFFSETS
	.align		4
        /*00d8*/ 	.byte	0x04, 0x46
        /*00da*/ 	.short	(.L_45 - .L_44)


	//   ....[0]....
.L_44:
        /*00dc*/ 	.word	0x00004de0


	//   ....[1]....
        /*00e0*/ 	.word	0x00004f20


	//   ....[2]....
        /*00e4*/ 	.word	0x00005780


	//   ....[3]....
        /*00e8*/ 	.word	0x00006d90


	//----- nvinfo : EIATTR_MBARRIER_INSTR_OFFSETS
	.align		4
.L_45:
        /*00ec*/ 	.byte	0x04, 0x39
        /*00ee*/ 	.short	(.L_47 - .L_46)


	//   ....[0]....
.L_46:
        /*00f0*/ 	.word	0x000005b0
        /*00f4*/ 	.word	0x000000ff
        /*00f8*/ 	.word	0x00000000
        /*00fc*/ 	.short	0x0100
        /*00fe*/ 	.byte	0x05
	.zero		1


	//   ....[1]....
        /*0100*/ 	.word	0x000005c0
        /*0104*/ 	.word	0x000000ff
        /*0108*/ 	.word	0x00000020
        /*010c*/ 	.short	0x0100
        /*010e*/ 	.byte	0x05
	.zero		1


	//   ....[2]....
        /*0110*/ 	.word	0x000005d0
        /*0114*/ 	.word	0x000000ff
        /*0118*/ 	.word	0x00000008
        /*011c*/ 	.short	0x0100
        /*011e*/ 	.byte	0x05
	.zero		1


	//   ....[3]....
        /*0120*/ 	.word	0x000005e0
        /*0124*/ 	.word	0x000000ff
        /*0128*/ 	.word	0x00000028
        /*012c*/ 	.short	0x0100
        /*012e*/ 	.byte	0x05
	.zero		1


	//   ....[4]....
        /*0130*/ 	.word	0x000005f0
        /*0134*/ 	.word	0x000000ff
        /*0138*/ 	.word	0x00000010
        /*013c*/ 	.short	0x0100
        /*013e*/ 	.byte	0x05
	.zero		1


	//   ....[5]....
        /*0140*/ 	.word	0x00000600
        /*0144*/ 	.word	0x000000ff
        /*0148*/ 	.word	0x00000030
        /*014c*/ 	.short	0x0100
        /*014e*/ 	.byte	0x05
	.zero		1


	//   ....[6]....
        /*0150*/ 	.word	0x00000610
        /*0154*/ 	.word	0x000000ff
        /*0158*/ 	.word	0x00000018
        /*015c*/ 	.short	0x0100
        /*015e*/ 	.byte	0x05
	.zero		1


	//   ....[7]....
        /*0160*/ 	.word	0x00000620
        /*0164*/ 	.word	0x000000ff
        /*0168*/ 	.word	0x00000038
        /*016c*/ 	.short	0x0100
        /*016e*/ 	.byte	0x05
	.zero		1


	//   ....[8]....
        /*0170*/ 	.word	0x00000750
        /*0174*/ 	.word	0x000000ff
        /*0178*/ 	.word	0x00000040
        /*017c*/ 	.short	0x0100
        /*017e*/ 	.byte	0x07
	.zero		1


	//   ....[9]....
        /*0180*/ 	.word	0x00000760
        /*0184*/ 	.word	0x000000ff
        /*0188*/ 	.word	0x00000050
        /*018c*/ 	.short	0x0100
        /*018e*/ 	.byte	0x07
	.zero		1


	//   ....[10]....
        /*0190*/ 	.word	0x00000770
        /*0194*/ 	.word	0x000000ff
        /*0198*/ 	.word	0x00000048
        /*019c*/ 	.short	0x0100
        /*019e*/ 	.byte	0x07
	.zero		1


	//   ....[11]....
        /*01a0*/ 	.word	0x00000780
        /*01a4*/ 	.word	0x000000ff
        /*01a8*/ 	.word	0x00000058
        /*01ac*/ 	.short	0x0100
        /*01ae*/ 	.byte	0x07
	.zero		1


	//   ....[12]....
        /*01b0*/ 	.word	0x00000870
        /*01b4*/ 	.word	0x000000ff
        /*01b8*/ 	.word	0x00000060
        /*01bc*/ 	.short	0x0100
        /*01be*/ 	.byte	0x05
	.zero		1


	//   ....[13]....
        /*01c0*/ 	.word	0x00000880
        /*01c4*/ 	.word	0x000000ff
        /*01c8*/ 	.word	0x00000068
        /*01cc*/ 	.short	0x0100
        /*01ce*/ 	.byte	0x05
	.zero		1


	//   ....[14]....
        /*01d0*/ 	.word	0x000009c0
        /*01d4*/ 	.word	0x000000ff
        /*01d8*/ 	.word	0x00000070
        /*01dc*/ 	.short	0x0100
        /*01de*/ 	.byte	0x05
	.zero		1


	//   ....[15]....
        /*01e0*/ 	.word	0x000009d0
        /*01e4*/ 	.word	0x000000ff
        /*01e8*/ 	.word	0x00000080
        /*01ec*/ 	.short	0x0100
        /*01ee*/ 	.byte	0x05
	.zero		1


	//   ....[16]....
        /*01f0*/ 	.word	0x000009e0
        /*01f4*/ 	.word	0x000000ff
        /*01f8*/ 	.word	0x00000078
        /*01fc*/ 	.short	0x0100
        /*01fe*/ 	.byte	0x05
	.zero		1


	//   ....[17]....
        /*0200*/ 	.word	0x000009f0
        /*0204*/ 	.word	0x000000ff
        /*0208*/ 	.word	0x00000088
        /*020c*/ 	.short	0x0100
        /*020e*/ 	.byte	0x05
	.zero		1


	//   ....[18]....
        /*0210*/ 	.word	0x00000b20
        /*0214*/ 	.word	0x000000ff
        /*0218*/ 	.word	0x00000090
        /*021c*/ 	.short	0x0100
        /*021e*/ 	.byte	0x07
	.zero		1


	//   ....[19]....
        /*0220*/ 	.word	0x00000b30
        /*0224*/ 	.word	0x000000ff
        /*0228*/ 	.word	0x000000b0
        /*022c*/ 	.short	0x0100
        /*022e*/ 	.byte	0x07
	.zero		1


	//   ....[20]....
        /*0230*/ 	.word	0x00000b40
        /*0234*/ 	.word	0x000000ff
        /*0238*/ 	.word	0x00000098
        /*023c*/ 	.short	0x0100
        /*023e*/ 	.byte	0x07
	.zero		1


	//   ....[21]....
        /*0240*/ 	.word	0x00000b50
        /*0244*/ 	.word	0x000000ff
        /*0248*/ 	.word	0x000000b8
        /*024c*/ 	.short	0x0100
        /*024e*/ 	.byte	0x07
	.zero		1


	//   ....[22]....
        /*0250*/ 	.word	0x00000b60
        /*0254*/ 	.word	0x000000ff
        /*0258*/ 	.word	0x000000a0
        /*025c*/ 	.short	0x0100
        /*025e*/ 	.byte	0x07
	.zero		1


	//   ....[23]....
        /*0260*/ 	.word	0x00000b70
        /*0264*/ 	.word	0x000000ff
        /*0268*/ 	.word	0x000000c0
        /*026c*/ 	.short	0x0100
        /*026e*/ 	.byte	0x07
	.zero		1


	//   ....[24]....
        /*0270*/ 	.word	0x00000b80
        /*0274*/ 	.word	0x000000ff
        /*0278*/ 	.word	0x000000a8
        /*027c*/ 	.short	0x0100
        /*027e*/ 	.byte	0x07
	.zero		1


	//   ....[25]....
        /*0280*/ 	.word	0x00000b90
        /*0284*/ 	.word	0x000000ff
        /*0288*/ 	.word	0x000000c8
        /*028c*/ 	.short	0x0100
        /*028e*/ 	.byte	0x07
	.zero		1


	//   ....[26]....
        /*0290*/ 	.word	0x00000c80
        /*0294*/ 	.word	0x000000ff
        /*0298*/ 	.word	0x000000d0
        /*029c*/ 	.short	0x0100
        /*029e*/ 	.byte	0x05
	.zero		1


	//   ....[27]....
        /*02a0*/ 	.word	0x00000c90
        /*02a4*/ 	.word	0x000000ff
        /*02a8*/ 	.word	0x000000e0
        /*02ac*/ 	.short	0x0100
        /*02ae*/ 	.byte	0x05
	.zero		1


	//   ....[28]....
        /*02b0*/ 	.word	0x00000ca0
        /*02b4*/ 	.word	0x000000ff
        /*02b8*/ 	.word	0x000000d8
        /*02bc*/ 	.short	0x0100
        /*02be*/ 	.byte	0x05
	.zero		1


	//   ....[29]....
        /*02c0*/ 	.word	0x00000cb0
        /*02c4*/ 	.word	0x000000ff
        /*02c8*/ 	.word	0x000000e8
        /*02cc*/ 	.short	0x0100
        /*02ce*/ 	.byte	0x05
	.zero		1


	//   ....[30]....
        /*02d0*/ 	.word	0x00001580
        /*02d4*/ 	.word	0x00000003
        /*02d8*/ 	.word	0x000000e0
        /*02dc*/ 	.short	0x010a
        /*02de*/ 	.byte	0xff
	.zero		1


	//   ....[31]....
        /*02e0*/ 	.word	0x000015b0
        /*02e4*/ 	.word	0x00000003
        /*02e8*/ 	.word	0x000000d0
        /*02ec*/ 	.short	0x0101
        /*02ee*/ 	.byte	0xff
	.zero		1


	//   ....[32]....
        /*02f0*/ 	.word	0x00001680
        /*02f4*/ 	.word	0x000000ff
        /*02f8*/ 	.word	0x00000020
        /*02fc*/ 	.short	0x010a
        /*02fe*/ 	.byte	0x08
	.zero		1


	//   ....[33]....
        /*0300*/ 	.word	0x00001720
        /*0304*/ 	.word	0x000000ff
        /*0308*/ 	.word	0x00000020
        /*030c*/ 	.short	0x010a
        /*030e*/ 	.byte	0x21
	.zero		1


	//   ....[34]....
        /*0310*/ 	.word	0x00001880
        /*0314*/ 	.word	0x000000ff
        /*0318*/ 	.word	0x00000020
        /*031c*/ 	.short	0x010a
        /*031e*/ 	.byte	0x08
	.zero		1


	//   ....[35]....
        /*0320*/ 	.word	0x00001970
        /*0324*/ 	.word	0x000000ff
        /*0328*/ 	.word	0x00000068
        /*032c*/ 	.short	0x0101
        /*032e*/ 	.byte	0x04
	.zero		1


	//   ....[36]....
        /*0330*/ 	.word	0x00001990
        /*0334*/ 	.word	0x000000ff
        /*0338*/ 	.word	0x00000020
        /*033c*/ 	.short	0x010a
        /*033e*/ 	.byte	0x08
	.zero		1


	//   ....[37]....
        /*0340*/ 	.word	0x00001a10
        /*0344*/ 	.word	0x000000ff
        /*0348*/ 	.word	0x00000020
        /*034c*/ 	.short	0x010a
        /*034e*/ 	.byte	0x11
	.zero		1


	//   ....[38]....
        /*0350*/ 	.word	0x00001b70
        /*0354*/ 	.word	0x000000ff
        /*0358*/ 	.word	0x00000020
        /*035c*/ 	.short	0x010a
        /*035e*/ 	.byte	0x08
	.zero		1


	//   ....[39]....
        /*0360*/ 	.word	0x00001c90
        /*0364*/ 	.word	0x00000002
        /*0368*/ 	.word	0x00000070
        /*036c*/ 	.short	0x010a
        /*036e*/ 	.byte	0xff
	.zero		1


	//   ....[40]....
        /*0370*/ 	.word	0x00001d50
        /*0374*/ 	.word	0x00000002
        /*0378*/ 	.word	0x00000000
        /*037c*/ 	.short	0x0101
        /*037e*/ 	.byte	0xff
	.zero		1


	//   ....[41]....
        /*0380*/ 	.word	0x000022b0
        /*0384*/ 	.word	0x000000ff
        /*0388*/ 	.word	0x00000000
        /*038c*/ 	.short	0x010a
        /*038e*/ 	.byte	0x05
	.zero		1


	//   ....[42]....
        /*0390*/ 	.word	0x00002340
        /*0394*/ 	.word	0x000000ff
        /*0398*/ 	.word	0x00000000
        /*039c*/ 	.short	0x010a
        /*039e*/ 	.byte	0x05
	.zero		1


	//   ....[43]....
        /*03a0*/ 	.word	0x000023d0
        /*03a4*/ 	.word	0x000000ff
        /*03a8*/ 	.word	0x00000000
        /*03ac*/ 	.short	0x010a
        /*03ae*/ 	.byte	0x05
	.zero		1


	//   ....[44]....
        /*03b0*/ 	.word	0x00002470
        /*03b4*/ 	.word	0x00000000
        /*03b8*/ 	.word	0x00000000
        /*03bc*/ 	.short	0x010a
        /*03be*/ 	.byte	0xff
	.zero		1


	//   ....[45]....
        /*03c0*/ 	.word	0x00002590
        /*03c4*/ 	.word	0x00000000
        /*03c8*/ 	.word	0x000000d0
        /*03cc*/ 	.short	0x010a
        /*03ce*/ 	.byte	0xff
	.zero		1


	//   ....[46]....
        /*03d0*/ 	.word	0x000025f0
        /*03d4*/ 	.word	0x00000004
        /*03d8*/ 	.word	0x00000000
        /*03dc*/ 	.short	0x0101
        /*03de*/ 	.byte	0xff
	.zero		1


	//   ....[47]....
        /*03e0*/ 	.word	0x00002610
        /*03e4*/ 	.word	0x000000ff
        /*03e8*/ 	.word	0x00000080
        /*03ec*/ 	.short	0x010a
        /*03ee*/ 	.byte	0x05
	.zero		1


	//   ....[48]....
        /*03f0*/ 	.word	0x00002730
        /*03f4*/ 	.word	0x00000000
        /*03f8*/ 	.word	0x00000070
        /*03fc*/ 	.short	0x010a
        /*03fe*/ 	.byte	0xff
	.zero		1


	//   ....[49]....
        /*0400*/ 	.word	0x00002840
        /*0404*/ 	.word	0x00000000
        /*0408*/ 	.word	0x00000000
        /*040c*/ 	.short	0x0101
        /*040e*/ 	.byte	0xff
	.zero		1


	//   ....[50]....
        /*0410*/ 	.word	0x000028d0
        /*0414*/ 	.word	0x000000ff
        /*0418*/ 	.word	0x00000080
        /*041c*/ 	.short	0x0106
        /*041e*/ 	.byte	0x05
	.zero		1


	//   ....[51]....
        /*0420*/ 	.word	0x000028f0
        /*0424*/ 	.word	0x000000ff
        /*0428*/ 	.word	0x00000080
        /*042c*/ 	.short	0x010a
        /*042e*/ 	.byte	0x05
	.zero		1


	//   ....[52]....
        /*0430*/ 	.word	0x00002980
        /*0434*/ 	.word	0x000000ff
        /*0438*/ 	.word	0x00000080
        /*043c*/ 	.short	0x0106
        /*043e*/ 	.byte	0x04
	.zero		1


	//   ....[53]....
        /*0440*/ 	.word	0x000029c0
        /*0444*/ 	.word	0x00000000
        /*0448*/ 	.word	0x00000080
        /*044c*/ 	.short	0x010a
        /*044e*/ 	.byte	0xff
	.zero		1


	//   ....[54]....
        /*0450*/ 	.word	0x00002ea0
        /*0454*/ 	.word	0x00000000
        /*0458*/ 	.word	0x00000070
        /*045c*/ 	.short	0x010a
        /*045e*/ 	.byte	0xff
	.zero		1


	//   ....[55]....
        /*0460*/ 	.word	0x00002fa0
        /*0464*/ 	.word	0x00000003
        /*0468*/ 	.word	0x00000000
        /*046c*/ 	.short	0x0101
        /*046e*/ 	.byte	0xff
	.zero		1


	//   ....[56]....
        /*0470*/ 	.word	0x00002fb0
        /*0474*/ 	.word	0x000000ff
        /*0478*/ 	.word	0x00000000
        /*047c*/ 	.short	0x010a
        /*047e*/ 	.byte	0x04
	.zero		1


	//   ....[57]....
        /*0480*/ 	.word	0x00002fd0
        /*0484*/ 	.word	0x000000ff
        /*0488*/ 	.word	0x000000b0
        /*048c*/ 	.short	0x010a
        /*048e*/ 	.byte	0x09
	.zero		1


	//   ....[58]....
        /*0490*/ 	.word	0x000030b0
        /*0494*/ 	.word	0x000000ff
        /*0498*/ 	.word	0x00000000
        /*049c*/ 	.short	0x010a
        /*049e*/ 	.byte	0x07
	.zero		1


	//   ....[59]....
        /*04a0*/ 	.word	0x000031e0
        /*04a4*/ 	.word	0x000000ff
        /*04a8*/ 	.word	0x00000000
        /*04ac*/ 	.short	0x010a
        /*04ae*/ 	.byte	0x04
	.zero		1


	//   ....[60]....
        /*04b0*/ 	.word	0x00003390
        /*04b4*/ 	.word	0x000000ff
        /*04b8*/ 	.word	0x00000000
        /*04bc*/ 	.short	0x010a
        /*04be*/ 	.byte	0x05
	.zero		1


	//   ....[61]....
        /*04c0*/ 	.word	0x00003420
        /*04c4*/ 	.word	0x000000ff
        /*04c8*/ 	.word	0x00000000
        /*04cc*/ 	.short	0x010a
        /*04ce*/ 	.byte	0x05
	.zero		1


	//   ....[62]....
        /*04d0*/ 	.word	0x000034b0
        /*04d4*/ 	.word	0x000000ff
        /*04d8*/ 	.word	0x00000000
        /*04dc*/ 	.short	0x010a
        /*04de*/ 	.byte	0x05
	.zero		1


	//   ....[63]....
        /*04e0*/ 	.word	0x00003540
        /*04e4*/ 	.word	0x000000ff
        /*04e8*/ 	.word	0x00000000
        /*04ec*/ 	.short	0x010a
        /*04ee*/ 	.byte	0x07
	.zero		1


	//   ....[64]....
        /*04f0*/ 	.word	0x000039a0
        /*04f4*/ 	.word	0x00000000
        /*04f8*/ 	.word	0x00000070
        /*04fc*/ 	.short	0x010a
        /*04fe*/ 	.byte	0xff
	.zero		1


	//   ....[65]....
        /*0500*/ 	.word	0x00003a60
        /*0504*/ 	.word	0x00000000
        /*0508*/ 	.word	0x00000000
        /*050c*/ 	.short	0x0101
        /*050e*/ 	.byte	0xff
	.zero		1


	//   ....[66]....
        /*0510*/ 	.word	0x00003d80
        /*0514*/ 	.word	0x000000ff
        /*0518*/ 	.word	0x00000068
        /*051c*/ 	.short	0x010a
        /*051e*/ 	.byte	0x07
	.zero		1


	//   ....[67]....
        /*0520*/ 	.word	0x00003f70
        /*0524*/ 	.word	0x000000ff
        /*0528*/ 	.word	0x00000050
        /*052c*/ 	.short	0x010a
        /*052e*/ 	.byte	0x07
	.zero		1


	//   ....[68]....
        /*0530*/ 	.word	0x00004140
        /*0534*/ 	.word	0x000000ff
        /*0538*/ 	.word	0x00000040
        /*053c*/ 	.short	0x010b
        /*053e*/ 	.byte	0x07
	.zero		1


	//   ....[69]....
        /*0540*/ 	.word	0x000041b0
        /*0544*/ 	.word	0x000000ff
        /*0548*/ 	.word	0x00000000
        /*054c*/ 	.short	0x0101
        /*054e*/ 	.byte	0x08
	.zero		1


	//   ....[70]....
        /*0550*/ 	.word	0x000041e0
        /*0554*/ 	.word	0x000000ff
        /*0558*/ 	.word	0x00000058
        /*055c*/ 	.short	0x010a
        /*055e*/ 	.byte	0x07
	.zero		1


	//   ....[71]....
        /*0560*/ 	.word	0x000043f0
        /*0564*/ 	.word	0x000000ff
        /*0568*/ 	.word	0x00000048
        /*056c*/ 	.short	0x010b
        /*056e*/ 	.byte	0x07
	.zero		1


	//   ....[72]....
        /*0570*/ 	.word	0x00004410
        /*0574*/ 	.word	0x000000ff
        /*0578*/ 	.word	0x00000000
        /*057c*/ 	.short	0x0101
        /*057e*/ 	.byte	0x0d
	.zero		1


	//   ....[73]....
        /*0580*/ 	.word	0x00004440
        /*0584*/ 	.word	0x000000ff
        /*0588*/ 	.word	0x00000050
        /*058c*/ 	.short	0x010a
        /*058e*/ 	.byte	0x07
	.zero		1


	//   ....[74]....
        /*0590*/ 	.word	0x00004480
        /*0594*/ 	.word	0x00000000
        /*0598*/ 	.word	0x00000058
        /*059c*/ 	.short	0x010a
        /*059e*/ 	.byte	0xff
	.zero		1


	//   ....[75]....
        /*05a0*/ 	.word	0x000047b0
        /*05a4*/ 	.word	0x00000000
        /*05a8*/ 	.word	0x00000070
        /*05ac*/ 	.short	0x010a
        /*05ae*/ 	.byte	0xff
	.zero		1


	//   ....[76]....
        /*05b0*/ 	.word	0x000048c0
        /*05b4*/ 	.word	0x00000000
        /*05b8*/ 	.word	0x00000000
        /*05bc*/ 	.short	0x0101
        /*05be*/ 	.byte	0xff
	.zero		1


	//   ....[77]....
        /*05c0*/ 	.word	0x00005320
        /*05c4*/ 	.word	0x00000003
        /*05c8*/ 	.word	0x00000040
        /*05cc*/ 	.short	0x010a
        /*05ce*/ 	.byte	0xff
	.zero		1


	//   ....[78]....
        /*05d0*/ 	.word	0x00005360
        /*05d4*/ 	.word	0x000000cf
        /*05d8*/ 	.word	0x00000090
        /*05dc*/ 	.short	0x010a
        /*05de*/ 	.byte	0xff
	.zero		1


	//   ....[79]....
        /*05e0*/ 	.word	0x00005490
        /*05e4*/ 	.word	0x00000003
        /*05e8*/ 	.word	0x00000040
        /*05ec*/ 	.short	0x010a
        /*05ee*/ 	.byte	0xff
	.zero		1


	//   ....[80]....
        /*05f0*/ 	.word	0x000055f0
        /*05f4*/ 	.word	0x00000000
        /*05f8*/ 	.word	0x00000000
        /*05fc*/ 	.short	0x0101
        /*05fe*/ 	.byte	0xff
	.zero		1


	//   ....[81]....
        /*0600*/ 	.word	0x00005650
        /*0604*/ 	.word	0x000000cf
        /*0608*/ 	.word	0x00000090
        /*060c*/ 	.short	0x010a
        /*060e*/ 	.byte	0xff
	.zero		1


	//   ....[82]....
        /*0610*/ 	.word	0x00006a00
        /*0614*/ 	.word	0x000000d2
        /*0618*/ 	.word	0x00000040
        /*061c*/ 	.short	0x010a
        /*061e*/ 	.byte	0xff
	.zero		1


	//   ....[83]....
        /*0620*/ 	.word	0x00006ad0
        /*0624*/ 	.word	0x000000d2
        /*0628*/ 	.word	0x00000040
        /*062c*/ 	.short	0x010a
        /*062e*/ 	.byte	0xff
	.zero		1


	//   ....[84]....
        /*0630*/ 	.word	0x00006c10
        /*0634*/ 	.word	0x00000003
        /*0638*/ 	.word	0x00000000
        /*063c*/ 	.short	0x0101
        /*063e*/ 	.byte	0xff
	.zero		1


	//   ....[85]....
        /*0640*/ 	.word	0x00007120
        /*0644*/ 	.word	0x000000ff
        /*0648*/ 	.word	0x00000000
        /*064c*/ 	.short	0x0101
        /*064e*/ 	.byte	0x05
	.zero		1


	//   ....[86]....
        /*0650*/ 	.word	0x000080a0
        /*0654*/ 	.word	0x00000003
        /*0658*/ 	.word	0x000000e0
        /*065c*/ 	.short	0x010a
        /*065e*/ 	.byte	0xff
	.zero		1


	//   ....[87]....
        /*0660*/ 	.word	0x00008100
        /*0664*/ 	.word	0x00000002
        /*0668*/ 	.word	0x00000020
        /*066c*/ 	.short	0x010a
        /*066e*/ 	.byte	0xff
	.zero		1


	//   ....[88]....
        /*0670*/ 	.word	0x00008160
        /*0674*/ 	.word	0x00000002
        /*0678*/ 	.word	0x00000020
        /*067c*/ 	.short	0x010a
        /*067e*/ 	.byte	0xff
	.zero		1


	//   ....[89]....
        /*0680*/ 	.word	0x000081b0
        /*0684*/ 	.word	0x00000002
        /*0688*/ 	.word	0x00000070
        /*068c*/ 	.short	0x010a
        /*068e*/ 	.byte	0xff
	.zero		1


	//   ....[90]....
        /*0690*/ 	.word	0x00008210
        /*0694*/ 	.word	0x00000000
        /*0698*/ 	.word	0x00000000
        /*069c*/ 	.short	0x010a
        /*069e*/ 	.byte	0xff
	.zero		1


	//   ....[91]....
        /*06a0*/ 	.word	0x00008270
        /*06a4*/ 	.word	0x00000000
        /*06a8*/ 	.word	0x00000000
        /*06ac*/ 	.short	0x010a
        /*06ae*/ 	.byte	0xff
	.zero		1


	//   ....[92]....
        /*06b0*/ 	.word	0x000082d0
        /*06b4*/ 	.word	0x00000000
        /*06b8*/ 	.word	0x00000000
        /*06bc*/ 	.short	0x010a
        /*06be*/ 	.byte	0xff
	.zero		1


	//   ....[93]....
        /*06c0*/ 	.word	0x00008320
        /*06c4*/ 	.word	0x00000000
        /*06c8*/ 	.word	0x000000d0
        /*06cc*/ 	.short	0x010a
        /*06ce*/ 	.byte	0xff
	.zero		1


	//   ....[94]....
        /*06d0*/ 	.word	0x00008380
        /*06d4*/ 	.word	0x00000000
        /*06d8*/ 	.word	0x00000080
        /*06dc*/ 	.short	0x010a
        /*06de*/ 	.byte	0xff
	.zero		1


	//   ....[95]....
        /*06e0*/ 	.word	0x000083d0
        /*06e4*/ 	.word	0x00000000
        /*06e8*/ 	.word	0x00000070
        /*06ec*/ 	.short	0x010a
        /*06ee*/ 	.byte	0xff
	.zero		1


	//   ....[96]....
        /*06f0*/ 	.word	0x00008430
        /*06f4*/ 	.word	0x00000000
        /*06f8*/ 	.word	0x00000080
        /*06fc*/ 	.short	0x010a
        /*06fe*/ 	.byte	0xff
	.zero		1


	//   ....[97]....
        /*0700*/ 	.word	0x00008480
        /*0704*/ 	.word	0x00000000
        /*0708*/ 	.word	0x00000070
        /*070c*/ 	.short	0x010a
        /*070e*/ 	.byte	0xff
	.zero		1


	//   ....[98]....
        /*0710*/ 	.word	0x000084e0
        /*0714*/ 	.word	0x00000003
        /*0718*/ 	.word	0x000000b0
        /*071c*/ 	.short	0x010a
        /*071e*/ 	.byte	0xff
	.zero		1


	//   ....[99]....
        /*0720*/ 	.word	0x00008540
        /*0724*/ 	.word	0x00000000
        /*0728*/ 	.word	0x00000000
        /*072c*/ 	.short	0x010a
        /*072e*/ 	.byte	0xff
	.zero		1


	//   ....[100]....
        /*0730*/ 	.word	0x000085a0
        /*0734*/ 	.word	0x00000000
        /*0738*/ 	.word	0x00000000
        /*073c*/ 	.short	0x010a
        /*073e*/ 	.byte	0xff
	.zero		1


	//   ....[101]....
        /*0740*/ 	.word	0x00008600
        /*0744*/ 	.word	0x00000000
        /*0748*/ 	.word	0x00000000
        /*074c*/ 	.short	0x010a
        /*074e*/ 	.byte	0xff
	.zero		1


	//   ....[102]....
        /*0750*/ 	.word	0x00008660
        /*0754*/ 	.word	0x00000000
        /*0758*/ 	.word	0x00000000
        /*075c*/ 	.short	0x010a
        /*075e*/ 	.byte	0xff
	.zero		1


	//   ....[103]....
        /*0760*/ 	.word	0x000086c0
        /*0764*/ 	.word	0x00000000
        /*0768*/ 	.word	0x00000000
        /*076c*/ 	.short	0x010a
        /*076e*/ 	.byte	0xff
	.zero		1


	//   ....[104]....
        /*0770*/ 	.word	0x00008710
        /*0774*/ 	.word	0x00000000
        /*0778*/ 	.word	0x00000070
        /*077c*/ 	.short	0x010a
        /*077e*/ 	.byte	0xff
	.zero		1


	//   ....[105]....
        /*0780*/ 	.word	0x00008770
        /*0784*/ 	.word	0x00000000
        /*0788*/ 	.word	0x00000068
        /*078c*/ 	.short	0x010a
        /*078e*/ 	.byte	0xff
	.zero		1


	//   ....[106]....
        /*0790*/ 	.word	0x000087d0
        /*0794*/ 	.word	0x00000003
        /*0798*/ 	.word	0x00000050
        /*079c*/ 	.short	0x010a
        /*079e*/ 	.byte	0xff
	.zero		1


	//   ....[107]....
        /*07a0*/ 	.word	0x00008830
        /*07a4*/ 	.word	0x00000003
        /*07a8*/ 	.word	0x00000058
        /*07ac*/ 	.short	0x010a
        /*07ae*/ 	.byte	0xff
	.zero		1


	//   ....[108]....
        /*07b0*/ 	.word	0x00008890
        /*07b4*/ 	.word	0x00000000
        /*07b8*/ 	.word	0x00000050
        /*07bc*/ 	.short	0x010a
        /*07be*/ 	.byte	0xff
	.zero		1


	//   ....[109]....
        /*07c0*/ 	.word	0x000088e0
        /*07c4*/ 	.word	0x00000000
        /*07c8*/ 	.word	0x00000070
        /*07cc*/ 	.short	0x010a
        /*07ce*/ 	.byte	0xff
	.zero		1


	//   ....[110]....
        /*07d0*/ 	.word	0x00008930
        /*07d4*/ 	.word	0x00000003
        /*07d8*/ 	.word	0x00000040
        /*07dc*/ 	.short	0x010a
        /*07de*/ 	.byte	0xff
	.zero		1


	//   ....[111]....
        /*07e0*/ 	.word	0x00008980
        /*07e4*/ 	.word	0x000000cf
        /*07e8*/ 	.word	0x00000090
        /*07ec*/ 	.short	0x010a
        /*07ee*/ 	.byte	0xff
	.zero		1


	//   ....[112]....
        /*07f0*/ 	.word	0x000089d0
        /*07f4*/ 	.word	0x000000d2
        /*07f8*/ 	.word	0x00000040
        /*07fc*/ 	.short	0x010a
        /*07fe*/ 	.byte	0xff
	.zero		1


	//----- nvinfo : EIATTR_NUM_MBARRIERS
	.align		4
.L_47:
        /*0800*/ 	.byte	0x03, 0x38
        /*0802*/ 	.short	0x001e


	//----- nvinfo : EIATTR_EXIT_INSTR_OFFSETS
	.align		4
        /*0804*/ 	.byte	0x04, 0x1c
        /*0806*/ 	.short	(.L_49 - .L_48)


	//   ....[0]....
.L_48:
        /*0808*/ 	.word	0x000024a0


	//   ....[1]....
        /*080c*/ 	.word	0x00002990


	//   ....[2]....
        /*0810*/ 	.word	0x000029f0


	//   ....[3]....
        /*0814*/ 	.word	0x000037a0


	//   ....[4]....
        /*0818*/ 	.word	0x000044b0


	//   ....[5]....
        /*081c*/ 	.word	0x000044f0


	//   ....[6]....
        /*0820*/ 	.word	0x00008090


	//----- nvinfo : EIATTR_MAX_THREADS
	.align		4
.L_49:
        /*0824*/ 	.byte	0x04, 0x05
        /*0826*/ 	.short	(.L_51 - .L_50)
.L_50:
        /*0828*/ 	.word	0x00000100
        /*082c*/ 	.word	0x00000001
        /*0830*/ 	.word	0x00000001


	//----- nvinfo : EIATTR_CRS_STACK_SIZE
	.align		4
.L_51:
        /*0834*/ 	.byte	0x04, 0x1e
        /*0836*/ 	.short	(.L_53 - .L_52)
.L_52:
        /*0838*/ 	.word	0x00000000


	//----- nvinfo : EIATTR_CBANK_PARAM_SIZE
	.align		4
.L_53:
        /*083c*/ 	.byte	0x03, 0x19
        /*083e*/ 	.short	0x0800


	//----- nvinfo : EIATTR_PARAM_CBANK
	.align		4
        /*0840*/ 	.byte	0x04, 0x0a
        /*0842*/ 	.short	(.L_55 - .L_54)
	.align		4
.L_54:
        /*0844*/ 	.word	index@(.nv.constant0._ZN7cutlass13device_kernelINS_4gemm6kernel13GemmUniversalIN4cute5tupleIJiiiiEEENS1_10collective13CollectiveMmaINS1_35MainloopSm100TmaUmmaWarpSpecializedILi4ELi2ELi4ENS5_IJNS4_1CILi1EEESB_SB_EEEEENS5_IJNSA_ILi128EEESE_NSA_ILi32EEEEEENS_12float_e5m2_tENS5_IJlSB_lEEESH_SI_NS4_8TiledMMAINS4_8MMA_AtomIJNS4_10MMA_TraitsINS4_19SM100_MMA_F8F6F4_SSEJSH_SH_fSE_SE_NS4_17integral_constantINS4_4UMMA5MajorELSP_0EEESQ_NSN_INSO_7ScaleInELSR_0EEESS_EEEEEENS4_6LayoutISC_NS5_IJNSA_ILi0EEESW_SW_EEEEENS5_IJNS4_10UnderscoreESZ_SZ_EEEEENS4_13SM90_TMA_LOADENS4_14ComposedLayoutINS4_7SwizzleILi1ELi4ELi3EEENS4_18smem_ptr_flag_bitsILi8EEENSV_INS5_IJNSA_ILi8EEESF_EEENS5_IJSF_SB_EEEEEEEvNS4_8identityES12_S1C_vS1D_EENS_8epilogue10collective18CollectiveEpilogueINS1F_23Sm100TmaWarpSpecializedILi2ELi2ELi64ELb0ELb0EEEJSG_NS5_IJNSV_ISE_SB_EENSV_INSA_ILi64EEESB_EEEEESH_SI_SH_SI_NS1F_6fusion15FusionCallbacksIS1J_NS1O_17LinearCombinationISH_fSH_fLNS_15FloatRoundStyleE2EEESG_S1N_JEEENS4_5SM1004TMEM4LOAD26SM100_TMEM_LOAD_32dp32b64xES12_NS13_INS14_ILi2ELi4ELi3EEES17_NSV_INS5_IJS18_S1L_EEENS5_IJS1L_SB_EEEEEEENS4_39AutoVectorizingCopyWithAssumedAlignmentILi128EEENS4_14SM90_TMA_STOREES22_S24_S24_EEEvvEEEEvNT_6ParamsE)
        /*0848*/ 	.short	0x0380
        /*084a*/ 	.short	0x0800


	//----- nvinfo : EIATTR_SW_WAR
	.align		4
.L_55:
        /*084c*/ 	.byte	0x04, 0x36
        /*084e*/ 	.short	(.L_57 - .L_56)
.L_56:
        /*0850*/ 	.word	0x00000008
.L_57:


//--------------------- .nv.callgraph             --------------------------
	.section	.nv.callgraph,"",@"SHT_CUDA_CALLGRAPH"
	.align	4
	.sectionentsize	8
	.align		4
        /*0000*/ 	.word	0x00000000
	.align		4
        /*0004*/ 	.word	0xffffffff
	.align		4
        /*0008*/ 	.word	index@(_ZN7cutlass13device_kernelINS_4gemm6kernel13GemmUniversalIN4cute5tupleIJiiiiEEENS1_10collective13CollectiveMmaINS1_35MainloopSm100TmaUmmaWarpSpecializedILi4ELi2ELi4ENS5_IJNS4_1CILi1EEESB_SB_EEEEENS5_IJNSA_ILi128EEESE_NSA_ILi32EEEEEENS_12float_e5m2_tENS5_IJlSB_lEEESH_SI_NS4_8TiledMMAINS4_8MMA_AtomIJNS4_10MMA_TraitsINS4_19SM100_MMA_F8F6F4_SSEJSH_SH_fSE_SE_NS4_17integral_constantINS4_4UMMA5MajorELSP_0EEESQ_NSN_INSO_7ScaleInELSR_0EEESS_EEEEEENS4_6LayoutISC_NS5_IJNSA_ILi0EEESW_SW_EEEEENS5_IJNS4_10UnderscoreESZ_SZ_EEEEENS4_13SM90_TMA_LOADENS4_14ComposedLayoutINS4_7SwizzleILi1ELi4ELi3EEENS4_18smem_ptr_flag_bitsILi8EEENSV_INS5_IJNSA_ILi8EEESF_EEENS5_IJSF_SB_EEEEEEEvNS4_8identityES12_S1C_vS1D_EENS_8epilogue10collective18CollectiveEpilogueINS1F_23Sm100TmaWarpSpecializedILi2ELi2ELi64ELb0ELb0EEEJSG_NS5_IJNSV_ISE_SB_EENSV_INSA_ILi64EEESB_EEEEESH_SI_SH_SI_NS1F_6fusion15FusionCallbacksIS1J_NS1O_17LinearCombinationISH_fSH_fLNS_15FloatRoundStyleE2EEESG_S1N_JEEENS4_5SM1004TMEM4LOAD26SM100_TMEM_LOAD_32dp32b64xES12_NS13_INS14_ILi2ELi4ELi3EEES17_NSV_INS5_IJS18_S1L_EEENS5_IJS1L_SB_EEEEEEENS4_39AutoVectorizingCopyWithAssumedAlignmentILi128EEENS4_14SM90_TMA_STOREES22_S24_S24_EEEvvEEEEvNT_6ParamsE)
	.align		4
        /*000c*/ 	.word	index@(__assertfail)
	.align		4
        /*0010*/ 	.word	0x00000000
	.align		4
        /*0014*/ 	.word	0xfffffffe
	.align		4
        /*0018*/ 	.word	0x00000000
	.align		4
        /*001c*/ 	.word	0xfffffffd
	.align		4
        /*0020*/ 	.word	0x00000000
	.align		4
        /*0024*/ 	.word	0xfffffffc


//--------------------- .nv.constant4             --------------------------
	.section	.nv.constant4,"a",@progbits
	.align	8
	.align		8
.nv.constant4:
        /*0000*/ 	.dword	__assertfail
	.align		8
        /*0008*/ 	.dword	__unnamed_1
	.align		8
        /*0010*/ 	.dword	__unnamed_2
	.align		8
        /*0018*/ 	.dword	_ZN39_INTERNAL_979b0573_4_k_cu_dad0b246_83094cuda3std3__45__cpo5beginE
	.align		8
        /*0020*/ 	.dword	_ZN39_INTERNAL_979b0573_4_k_cu_dad0b246_83094cuda3std3__45__cpo3endE
	.align		8
        /*0028*/ 	.dword	_ZN39_INTERNAL_979b0573_4_k_cu_dad0b246_83094cuda3std3__45__cpo6cbeginE
	.align		8
        /*0030*/ 	.dword	_ZN39_INTERNAL_979b0573_4_k_cu_dad0b246_83094cuda3std3__45__cpo4cendE
	.align		8
        /*0038*/ 	.dword	_ZN39_INTERNAL_979b0573_4_k_cu_dad0b246_83094cuda3std3__441_GLOBAL__N__979b0573_4_k_cu_dad0b246_83096ignoreE
	.align		8
        /*0040*/ 	.dword	_ZN39_INTERNAL_979b0573_4_k_cu_dad0b246_83094cuda3std3__419piecewise_constructE
	.align		8
        /*0048*/ 	.dword	_ZN39_INTERNAL_979b0573_4_k_cu_dad0b246_83094cuda3std3__48in_placeE
	.align		8
        /*0050*/ 	.dword	_ZN39_INTERNAL_979b0573_4_k_cu_dad0b246_83094cuda3std6ranges3__45__cpo4swapE
	.align		8
        /*0058*/ 	.dword	_ZN39_INTERNAL_979b0573_4_k_cu_dad0b246_83094cuda3std6ranges3__45__cpo9iter_moveE
	.align		8
        /*0060*/ 	.dword	_ZN39_INTERNAL_979b0573_4_k_cu_dad0b246_83094cute7productE
	.align		8
        /*0068*/ 	.dword	_ZN39_INTERNAL_979b0573_4_k_cu_dad0b246_83094cute1_E
	.align		8
        /*0070*/ 	.dword	$str$25
	.align		8
        /*0078*/ 	.dword	$str$26
	.align		8
        /*0080*/ 	.dword	$str$27
	.align		8
        /*0088*/ 	.dword	$str$28


//--------------------- .text._ZN7cutlass13device_kernelINS_4gemm6kernel13GemmUniversalIN4cute5tupleIJiiiiEEENS1_10collective13CollectiveMmaINS1_35MainloopSm100TmaUmmaWarpSpecializedILi4ELi2ELi4ENS5_IJNS4_1CILi1EEESB_SB_EEEEENS5_IJNSA_ILi128EEESE_NSA_ILi32EEEEEENS_12float_e5m2_tENS5_IJlSB_lEEESH_SI_NS4_8TiledMMAINS4_8MMA_AtomIJNS4_10MMA_TraitsINS4_19SM100_MMA_F8F6F4_SSEJSH_SH_fSE_SE_NS4_17integral_constantINS4_4UMMA5MajorELSP_0EEESQ_NSN_INSO_7ScaleInELSR_0EEESS_EEEEEENS4_6LayoutISC_NS5_IJNSA_ILi0EEESW_SW_EEEEENS5_IJNS4_10UnderscoreESZ_SZ_EEEEENS4_13SM90_TMA_LOADENS4_14ComposedLayoutINS4_7SwizzleILi1ELi4ELi3EEENS4_18smem_ptr_flag_bitsILi8EEENSV_INS5_IJNSA_ILi8EEESF_EEENS5_IJSF_SB_EEEEEEEvNS4_8identityES12_S1C_vS1D_EENS_8epilogue10collective18CollectiveEpilogueINS1F_23Sm100TmaWarpSpecializedILi2ELi2ELi64ELb0ELb0EEEJSG_NS5_IJNSV_ISE_SB_EENSV_INSA_ILi64EEESB_EEEEESH_SI_SH_SI_NS1F_6fusion15FusionCallbacksIS1J_NS1O_17LinearCombinationISH_fSH_fLNS_15FloatRoundStyleE2EEESG_S1N_JEEENS4_5SM1004TMEM4LOAD26SM100_TMEM_LOAD_32dp32b64xES12_NS13_INS14_ILi2ELi4ELi3EEES17_NSV_INS5_IJS18_S1L_EEENS5_IJS1L_SB_EEEEEEENS4_39AutoVectorizingCopyWithAssumedAlignmentILi128EEENS4_14SM90_TMA_STOREES22_S24_S24_EEEvvEEEEvNT_6ParamsE --------------------------
	.section	.text._ZN7cutlass13device_kernelINS_4gemm6kernel13GemmUniversalIN4cute5tupleIJiiiiEEENS1_10collective13CollectiveMmaINS1_35MainloopSm100TmaUmmaWarpSpecializedILi4ELi2ELi4ENS5_IJNS4_1CILi1EEESB_SB_EEEEENS5_IJNSA_ILi128EEESE_NSA_ILi32EEEEEENS_12float_e5m2_tENS5_IJlSB_lEEESH_SI_NS4_8TiledMMAINS4_8MMA_AtomIJNS4_10MMA_TraitsINS4_19SM100_MMA_F8F6F4_SSEJSH_SH_fSE_SE_NS4_17integral_constantINS4_4UMMA5MajorELSP_0EEESQ_NSN_INSO_7ScaleInELSR_0EEESS_EEEEEENS4_6LayoutISC_NS5_IJNSA_ILi0EEESW_SW_EEEEENS5_IJNS4_10UnderscoreESZ_SZ_EEEEENS4_13SM90_TMA_LOADENS4_14ComposedLayoutINS4_7SwizzleILi1ELi4ELi3EEENS4_18smem_ptr_flag_bitsILi8EEENSV_INS5_IJNSA_ILi8EEESF_EEENS5_IJSF_SB_EEEEEEEvNS4_8identityES12_S1C_vS1D_EENS_8epilogue10collective18CollectiveEpilogueINS1F_23Sm100TmaWarpSpecializedILi2ELi2ELi64ELb0ELb0EEEJSG_NS5_IJNSV_ISE_SB_EENSV_INSA_ILi64EEESB_EEEEESH_SI_SH_SI_NS1F_6fusion15FusionCallbacksIS1J_NS1O_17LinearCombinationISH_fSH_fLNS_15FloatRoundStyleE2EEESG_S1N_JEEENS4_5SM1004TMEM4LOAD26SM100_TMEM_LOAD_32dp32b64xES12_NS13_INS14_ILi2ELi4ELi3EEES17_NSV_INS5_IJS18_S1L_EEENS5_IJS1L_SB_EEEEEEENS4_39AutoVectorizingCopyWithAssumedAlignmentILi128EEENS4_14SM90_TMA_STOREES22_S24_S24_EEEvvEEEEvNT_6ParamsE,"ax",@progbits
	.align	128
.text._ZN7cutlass13device_kernelINS_4gemm6kernel13GemmUniversalIN4cute5tupleIJiiiiEEENS1_10collective13CollectiveMmaINS1_35MainloopSm100TmaUmmaWarpSpecializedILi4ELi2ELi4ENS5_IJNS4_1CILi1EEESB_SB_EEEEENS5_IJNSA_ILi128EEESE_NSA_ILi32EEEEEENS_12float_e5m2_tENS5_IJlSB_lEEESH_SI_NS4_8TiledMMAINS4_8MMA_AtomIJNS4_10MMA_TraitsINS4_19SM100_MMA_F8F6F4_SSEJSH_SH_fSE_SE_NS4_17integral_constantINS4_4UMMA5MajorELSP_0EEESQ_NSN_INSO_7ScaleInELSR_0EEESS_EEEEEENS4_6LayoutISC_NS5_IJNSA_ILi0EEESW_SW_EEEEENS5_IJNS4_10UnderscoreESZ_SZ_EEEEENS4_13SM90_TMA_LOADENS4_14ComposedLayoutINS4_7SwizzleILi1ELi4ELi3EEENS4_18smem_ptr_flag_bitsILi8EEENSV_INS5_IJNSA_ILi8EEESF_EEENS5_IJSF_SB_EEEEEEEvNS4_8identityES12_S1C_vS1D_EENS_8epilogue10collective18CollectiveEpilogueINS1F_23Sm100TmaWarpSpecializedILi2ELi2ELi64ELb0ELb0EEEJSG_NS5_IJNSV_ISE_SB_EENSV_INSA_ILi64EEESB_EEEEESH_SI_SH_SI_NS1F_6fusion15FusionCallbacksIS1J_NS1O_17LinearCombinationISH_fSH_fLNS_15FloatRoundStyleE2EEESG_S1N_JEEENS4_5SM1004TMEM4LOAD26SM100_TMEM_LOAD_32dp32b64xES12_NS13_INS14_ILi2ELi4ELi3EEES17_NSV_INS5_IJS18_S1L_EEENS5_IJS1L_SB_EEEEEEENS4_39AutoVectorizingCopyWithAssumedAlignmentILi128EEENS4_14SM90_TMA_STOREES22_S24_S24_EEEvvEEEEvNT_6ParamsE:
        .type           _ZN7cutlass13device_kernelINS_4gemm6kernel13GemmUniversalIN4cute5tupleIJiiiiEEENS1_10collective13CollectiveMmaINS1_35MainloopSm100TmaUmmaWarpSpecializedILi4ELi2ELi4ENS5_IJNS4_1CILi1EEESB_SB_EEEEENS5_IJNSA_ILi128EEESE_NSA_ILi32EEEEEENS_12float_e5m2_tENS5_IJlSB_lEEESH_SI_NS4_8TiledMMAINS4_8MMA_AtomIJNS4_10MMA_TraitsINS4_19SM100_MMA_F8F6F4_SSEJSH_SH_fSE_SE_NS4_17integral_constantINS4_4UMMA5MajorELSP_0EEESQ_NSN_INSO_7ScaleInELSR_0EEESS_EEEEEENS4_6LayoutISC_NS5_IJNSA_ILi0EEESW_SW_EEEEENS5_IJNS4_10UnderscoreESZ_SZ_EEEEENS4_13SM90_TMA_LOADENS4_14ComposedLayoutINS4_7SwizzleILi1ELi4ELi3EEENS4_18smem_ptr_flag_bitsILi8EEENSV_INS5_IJNSA_ILi8EEESF_EEENS5_IJSF_SB_EEEEEEEvNS4_8identityES12_S1C_vS1D_EENS_8epilogue10collective18CollectiveEpilogueINS1F_23Sm100TmaWarpSpecializedILi2ELi2ELi64ELb0ELb0EEEJSG_NS5_IJNSV_ISE_SB_EENSV_INSA_ILi64EEESB_EEEEESH_SI_SH_SI_NS1F_6fusion15FusionCallbacksIS1J_NS1O_17LinearCombinationISH_fSH_fLNS_15FloatRoundStyleE2EEESG_S1N_JEEENS4_5SM1004TMEM4LOAD26SM100_TMEM_LOAD_32dp32b64xES12_NS13_INS14_ILi2ELi4ELi3EEES17_NSV_INS5_IJS18_S1L_EEENS5_IJS1L_SB_EEEEEEENS4_39AutoVectorizingCopyWithAssumedAlignmentILi128EEENS4_14SM90_TMA_STOREES22_S24_S24_EEEvvEEEEvNT_6ParamsE,@function
        .size           _ZN7cutlass13device_kernelINS_4gemm6kernel13GemmUniversalIN4cute5tupleIJiiiiEEENS1_10collective13CollectiveMmaINS1_35MainloopSm100TmaUmmaWarpSpecializedILi4ELi2ELi4ENS5_IJNS4_1CILi1EEESB_SB_EEEEENS5_IJNSA_ILi128EEESE_NSA_ILi32EEEEEENS_12float_e5m2_tENS5_IJlSB_lEEESH_SI_NS4_8TiledMMAINS4_8MMA_AtomIJNS4_10MMA_TraitsINS4_19SM100_MMA_F8F6F4_SSEJSH_SH_fSE_SE_NS4_17integral_constantINS4_4UMMA5MajorELSP_0EEESQ_NSN_INSO_7ScaleInELSR_0EEESS_EEEEEENS4_6LayoutISC_NS5_IJNSA_ILi0EEESW_SW_EEEEENS5_IJNS4_10UnderscoreESZ_SZ_EEEEENS4_13SM90_TMA_LOADENS4_14ComposedLayoutINS4_7SwizzleILi1ELi4ELi3EEENS4_18smem_ptr_flag_bitsILi8EEENSV_INS5_IJNSA_ILi8EEESF_EEENS5_IJSF_SB_EEEEEEEvNS4_8identityES12_S1C_vS1D_EENS_8epilogue10collective18CollectiveEpilogueINS1F_23Sm100TmaWarpSpecializedILi2ELi2ELi64ELb0ELb0EEEJSG_NS5_IJNSV_ISE_SB_EENSV_INSA_ILi64EEESB_EEEEESH_SI_SH_SI_NS1F_6fusion15FusionCallbacksIS1J_NS1O_17LinearCombinationISH_fSH_fLNS_15FloatRoundStyleE2EEESG_S1N_JEEENS4_5SM1004TMEM4LOAD26SM100_TMEM_LOAD_32dp32b64xES12_NS13_INS14_ILi2ELi4ELi3EEES17_NSV_INS5_IJS18_S1L_EEENS5_IJS1L_SB_EEEEEEENS4_39AutoVectorizingCopyWithAssumedAlignmentILi128EEENS4_14SM90_TMA_STOREES22_S24_S24_EEEvvEEEEvNT_6ParamsE,(.L_x_143 - _ZN7cutlass13device_kernelINS_4gemm6kernel13GemmUniversalIN4cute5tupleIJiiiiEEENS1_10collective13CollectiveMmaINS1_35MainloopSm100TmaUmmaWarpSpecializedILi4ELi2ELi4ENS5_IJNS4_1CILi1EEESB_SB_EEEEENS5_IJNSA_ILi128EEESE_NSA_ILi32EEEEEENS_12float_e5m2_tENS5_IJlSB_lEEESH_SI_NS4_8TiledMMAINS4_8MMA_AtomIJNS4_10MMA_TraitsINS4_19SM100_MMA_F8F6F4_SSEJSH_SH_fSE_SE_NS4_17integral_constantINS4_4UMMA5MajorELSP_0EEESQ_NSN_INSO_7ScaleInELSR_0EEESS_EEEEEENS4_6LayoutISC_NS5_IJNSA_ILi0EEESW_SW_EEEEENS5_IJNS4_10UnderscoreESZ_SZ_EEEEENS4_13SM90_TMA_LOADENS4_14ComposedLayoutINS4_7SwizzleILi1ELi4ELi3EEENS4_18smem_ptr_flag_bitsILi8EEENSV_INS5_IJNSA_ILi8EEESF_EEENS5_IJSF_SB_EEEEEEEvNS4_8identityES12_S1C_vS1D_EENS_8epilogue10collective18CollectiveEpilogueINS1F_23Sm100TmaWarpSpecializedILi2ELi2ELi64ELb0ELb0EEEJSG_NS5_IJNSV_ISE_SB_EENSV_INSA_ILi64EEESB_EEEEESH_SI_SH_SI_NS1F_6fusion15FusionCallbacksIS1J_NS1O_17LinearCombinationISH_fSH_fLNS_15FloatRoundStyleE2EEESG_S1N_JEEENS4_5SM1004TMEM4LOAD26SM100_TMEM_LOAD_32dp32b64xES12_NS13_INS14_ILi2ELi4ELi3EEES17_NSV_INS5_IJS18_S1L_EEENS5_IJS1L_SB_EEEEEEENS4_39AutoVectorizingCopyWithAssumedAlignmentILi128EEENS4_14SM90_TMA_STOREES22_S24_S24_EEEvvEEEEvNT_6ParamsE)
        .other          _ZN7cutlass13device_kernelINS_4gemm6kernel13GemmUniversalIN4cute5tupleIJiiiiEEENS1_10collective13CollectiveMmaINS1_35MainloopSm100TmaUmmaWarpSpecializedILi4ELi2ELi4ENS5_IJNS4_1CILi1EEESB_SB_EEEEENS5_IJNSA_ILi128EEESE_NSA_ILi32EEEEEENS_12float_e5m2_tENS5_IJlSB_lEEESH_SI_NS4_8TiledMMAINS4_8MMA_AtomIJNS4_10MMA_TraitsINS4_19SM100_MMA_F8F6F4_SSEJSH_SH_fSE_SE_NS4_17integral_constantINS4_4UMMA5MajorELSP_0EEESQ_NSN_INSO_7ScaleInELSR_0EEESS_EEEEEENS4_6LayoutISC_NS5_IJNSA_ILi0EEESW_SW_EEEEENS5_IJNS4_10UnderscoreESZ_SZ_EEEEENS4_13SM90_TMA_LOADENS4_14ComposedLayoutINS4_7SwizzleILi1ELi4ELi3EEENS4_18smem_ptr_flag_bitsILi8EEENSV_INS5_IJNSA_ILi8EEESF_EEENS5_IJSF_SB_EEEEEEEvNS4_8identityES12_S1C_vS1D_EENS_8epilogue10collective18CollectiveEpilogueINS1F_23Sm100TmaWarpSpecializedILi2ELi2ELi64ELb0ELb0EEEJSG_NS5_IJNSV_ISE_SB_EENSV_INSA_ILi64EEESB_EEEEESH_SI_SH_SI_NS1F_6fusion15FusionCallbacksIS1J_NS1O_17LinearCombinationISH_fSH_fLNS_15FloatRoundStyleE2EEESG_S1N_JEEENS4_5SM1004TMEM4LOAD26SM100_TMEM_LOAD_32dp32b64xES12_NS13_INS14_ILi2ELi4ELi3EEES17_NSV_INS5_IJS18_S1L_EEENS5_IJS1L_SB_EEEEEEENS4_39AutoVectorizingCopyWithAssumedAlignmentILi128EEENS4_14SM90_TMA_STOREES22_S24_S24_EEEvvEEEEvNT_6ParamsE,@"STO_CUDA_ENTRY STV_DEFAULT"
_ZN7cutlass13device_kernelINS_4gemm6kernel13GemmUniversalIN4cute5tupleIJiiiiEEENS1_10collective13CollectiveMmaINS1_35MainloopSm100TmaUmmaWarpSpecializedILi4ELi2ELi4ENS5_IJNS4_1CILi1EEESB_SB_EEEEENS5_IJNSA_ILi128EEESE_NSA_ILi32EEEEEENS_12float_e5m2_tENS5_IJlSB_lEEESH_SI_NS4_8TiledMMAINS4_8MMA_AtomIJNS4_10MMA_TraitsINS4_19SM100_MMA_F8F6F4_SSEJSH_SH_fSE_SE_NS4_17integral_constantINS4_4UMMA5MajorELSP_0EEESQ_NSN_INSO_7ScaleInELSR_0EEESS_EEEEEENS4_6LayoutISC_NS5_IJNSA_ILi0EEESW_SW_EEEEENS5_IJNS4_10UnderscoreESZ_SZ_EEEEENS4_13SM90_TMA_LOADENS4_14ComposedLayoutINS4_7SwizzleILi1ELi4ELi3EEENS4_18smem_ptr_flag_bitsILi8EEENSV_INS5_IJNSA_ILi8EEESF_EEENS5_IJSF_SB_EEEEEEEvNS4_8identityES12_S1C_vS1D_EENS_8epilogue10collective18CollectiveEpilogueINS1F_23Sm100TmaWarpSpecializedILi2ELi2ELi64ELb0ELb0EEEJSG_NS5_IJNSV_ISE_SB_EENSV_INSA_ILi64EEESB_EEEEESH_SI_SH_SI_NS1F_6fusion15FusionCallbacksIS1J_NS1O_17LinearCombinationISH_fSH_fLNS_15FloatRoundStyleE2EEESG_S1N_JEEENS4_5SM1004TMEM4LOAD26SM100_TMEM_LOAD_32dp32b64xES12_NS13_INS14_ILi2ELi4ELi3EEES17_NSV_INS5_IJS18_S1L_EEENS5_IJS1L_SB_EEEEEEENS4_39AutoVectorizingCopyWithAssumedAlignmentILi128EEENS4_14SM90_TMA_STOREES22_S24_S24_EEEvvEEEEvNT_6ParamsE:
[----:B------:R-:W1:Y:S01]  /*0000*/  LDC R1, c[0x0][0x37c] ;  /* 0x0000df00ff017b82 */ /* 0x000e620000000800 */
[----:B------:R-:W2:Y:S01]  /*0010*/  S2R R189, SR_TID.X ;  /* 0x0000000000bd7919 */ /* 0x000ea20000002100 */
[----:B------:R-:W3:Y:S01]  /*0020*/  LDCU.64 UR4, c[0x0][0x890] ;  /* 0x00011200ff0477ac */ /* 0x000ee20008000a00 */
[----:B------:R-:W-:Y:S02]  /*0030*/  PRMT R171, RZ, 0x7610, R171 ;  /* 0x00007610ffab7816 */ /* 0x000fe400000000ab */
[----:B------:R-:W-:Y:S01]  /*0040*/  ELECT P5, URZ, PT ;  /* 0x0000000000ff782f */ /* 0x000fe200038a0000 */
[----:B------:R-:W4:Y:S01]  /*0050*/  LDCU.64 UR46, c[0x0][0x358] ;  /* 0x00006b00ff2e77ac */ /* 0x000f220008000a00 */
[----:B---3--:R-:W-:-:S04]  /*0060*/  UISETP.NE.U32.AND UP0, UPT, UR4, URZ, UPT ;  /* 0x000000ff0400728c */ /* 0x008fc8000bf05070 */
[----:B------:R-:W-:Y:S01]  /*0070*/  UISETP.NE.AND.EX UP0, UPT, UR5, URZ, UPT, UP0 ;  /* 0x000000ff0500728c */ /* 0x000fe2000bf05300 */
[----:B--2---:R-:W-:-:S05]  /*0080*/  SHF.R.U32.HI R173, RZ, 0x5, R189 ;  /* 0x00000005ffad7819 */ /* 0x004fca00000116bd */
[----:B------:R-:W2:Y:S02]  /*0090*/  SHFL.IDX PT, R0, R173, RZ, 0x1f ;  /* 0x00001fffad007589 */ /* 0x000ea400000e0000 */
[----:B--2---:R-:W-:Y:S01]  /*00a0*/  R2UR UR8, R0 ;  /* 0x00000000000872ca */ /* 0x004fe200000e0000 */
[----:B-1--4-:R-:W-:-:S14]  /*00b0*/  BRA.U UP0, `(.L_x_0) ;  /* 0x00000001002c7547 */ /* 0x012fdc000b800000 */
[----:B------:R-:W1:Y:S02]  /*00c0*/  LDCU.64 UR6, c[0x0][0x888] ;  /* 0x00011100ff0677ac */ /* 0x000e640008000a00 */
[----:B-1----:R-:W-:-:S04]  /*00d0*/  UISETP.NE.U32.AND UP0, UPT, UR6, URZ, UPT ;  /* 0x000000ff0600728c */ /* 0x002fc8000bf05070 */
[----:B------:R-:W-:-:S09]  /*00e0*/  UISETP.NE.AND.EX UP0, UPT, UR7, URZ, UPT, UP0 ;  /* 0x000000ff0700728c */ /* 0x000fd2000bf05300 */
[----:B------:R-:W-:Y:S05]  /*00f0*/  BRA.U !UP0, `(.L_x_1) ;  /* 0x0000000108107547 */ /* 0x000fea000b800000 */
[----:B------:R-:W1:Y:S02]  /*0100*/  LDC.64 R2, c[0x0][0x888] ;  /* 0x00022200ff027b82 */ /* 0x000e640000000a00 */
[----:B-1----:R1:W5:Y:S01]  /*0110*/  LDG.E R81, desc[UR46][R2.64] ;  /* 0x0000002e02517981 */ /* 0x002362000c1e1900 */
[----:B------:R-:W-:Y:S01]  /*0120*/  HFMA2 R171, -RZ, RZ, 0, 5.9604644775390625e-08 ;  /* 0x00000001ffab7431 */ /* 0x000fe200000001ff */
[----:B------:R-:W-:Y:S05]  /*0130*/  BRA `(.L_x_0) ;  /* 0x00000000000c7947 */ /* 0x000fea0003800000 */
.L_x_1:
[----:B------:R-:W1:Y:S01]  /*0140*/  LDCU UR6, c[0x0][0x880] ;  /* 0x00011000ff0677ac */ /* 0x000e620008000800 */
[----:B------:R-:W-:Y:S01]  /*0150*/  HFMA2 R171, -RZ, RZ, 0, 5.9604644775390625e-08 ;  /* 0x00000001ffab7431 */ /* 0x000fe200000001ff */
[----:B-1----:R-:W-:-:S07]  /*0160*/  MOV R81, UR6 ;  /* 0x0000000600517c02 */ /* 0x002fce0008000f00 */
.L_x_0:
[----:B------:R-:W2:Y:S02]  /*0170*/  LDCU.64 UR6, c[0x0][0x8b0] ;  /* 0x00011600ff0677ac */ /* 0x000ea40008000a00 */
[----:B--2---:R-:W-:-:S04]  /*0180*/  UISETP.NE.U32.AND UP0, UPT, UR6, URZ, UPT ;  /* 0x000000ff0600728c */ /* 0x004fc8000bf05070 */
[----:B------:R-:W-:-:S09]  /*0190*/  UISETP.NE.AND.EX UP0, UPT, UR7, URZ, UPT, UP0 ;  /* 0x000000ff0700728c */ /* 0x000fd2000bf05300 */
[----:B------:R-:W-:Y:S05]  /*01a0*/  BRA.U UP0, `(.L_x_2) ;  /* 0x0000000100247547 */ /* 0x000fea000b800000 */
[----:B------:R-:W2:Y:S02]  /*01b0*/  LDCU.64 UR6, c[0x0][0x8a8] ;  /* 0x00011500ff0677ac */ /* 0x000ea40008000a00 */
[----:B--2---:R-:W-:-:S04]  /*01c0*/  UISETP.NE.U32.AND UP0, UPT, UR6, URZ, UPT ;  /* 0x000000ff0600728c */ /* 0x004fc8000bf05070 */
[----:B------:R-:W-:-:S09]  /*01d0*/  UISETP.NE.AND.EX UP0, UPT, UR7, URZ, UPT, UP0 ;  /* 0x000000ff0700728c */ /* 0x000fd2000bf05300 */
[----:B------:R-:W-:Y:S05]  /*01e0*/  BRA.U !UP0, `(.L_x_3) ;  /* 0x00000001080c7547 */ /* 0x000fea000b800000 */
[----:B------:R-:W2:Y:S02]  /*01f0*/  LDC.64 R78, c[0x0][0x8a8] ;  /* 0x00022a00ff4e7b82 */ /* 0x000ea40000000a00 */
[----:B--2---:R2:W5:Y:S01]  /*0200*/  LDG.E R78, desc[UR46][R78.64] ;  /* 0x0000002e4e4e7981 */ /* 0x004562000c1e1900 */
[----:B------:R-:W-:Y:S05]  /*0210*/  BRA `(.L_x_2) ;  /* 0x0000000000087947 */ /* 0x000fea0003800000 */
.L_x_3:
[----:B------:R-:W2:Y:S02]  /*0220*/  LDCU UR6, c[0x0][0x8a0] ;  /* 0x00011400ff0677ac */ /* 0x000ea40008000800 */
[----:B--2---:R-:W-:Y:S02]  /*0230*/  MOV R78, UR6 ;  /* 0x00000006004e7c02 */ /* 0x004fe40008000f00 */
.L_x_2:
[----:B------:R-:W-:Y:S01]  /*0240*/  IMAD.U32 R0, RZ, RZ, UR8 ;  /* 0x00000008ff007e24 */ /* 0x000fe2000f8e00ff */
[----:B------:R-:W-:Y:S04]  /*0250*/  BSSY.RECONVERGENT B0, `(.L_x_4) ;  /* 0x000000c000007945 */ /* 0x000fe80003800200 */
[C---:B------:R-:W-:Y:S02]  /*0260*/  ISETP.NE.OR P1, PT, R0.reuse, 0x1, !P5 ;  /* 0x000000010000780c */ /* 0x040fe40006f25670 */
[----:B------:R-:W-:-:S11]  /*0270*/  ISETP.NE.OR P0, PT, R0, 0x3, !P5 ;  /* 0x000000030000780c */ /* 0x000fd60006f05670 */
[----:B------:R-:W-:Y:S05]  /*0280*/  @P1 BRA `(.L_x_5) ;  /* 0x0000000000201947 */ /* 0x000fea0003800000 */
[----:B------:R-:W3:Y:S02]  /*0290*/  LDCU.64 UR6, c[0x0][0x348] ;  /* 0x00006900ff0677ac */ /* 0x000ee40008000a00 */
[----:B---3--:R-:W-:Y:S02]  /*02a0*/  UIADD3 UR10, UP1, UPT, UR6, 0x80, URZ ;  /* 0x00000080060a7890 */ /* 0x008fe4000ff3e0ff */
[----:B------:R-:W-:Y:S02]  /*02b0*/  UIADD3 UR6, UP0, UPT, UR6, 0x180, URZ ;  /* 0x0000018006067890 */ /* 0x000fe4000ff1e0ff */
[----:B------:R-:W-:Y:S02]  /*02c0*/  UIADD3.X UR11, UPT, UPT, URZ, UR7, URZ, UP1, !UPT ;  /* 0x00000007ff0b7290 */ /* 0x000fe40008ffe4ff */
[----:B------:R-:W-:-:S07]  /*02d0*/  UIADD3.X UR7, UPT, UPT, URZ, UR7, URZ, UP0, !UPT ;  /* 0x00000007ff077290 */ /* 0x000fce00087fe4ff */
[----:B------:R3:W-:Y:S02]  /*02e0*/  UTMACCTL.PF [UR10] ;  /* 0x000000000a0079b9 */ /* 0x0007e40008040000 */
[----:B------:R3:W-:Y:S02]  /*02f0*/  UTMACCTL.PF [UR6] ;  /* 0x00000000060079b9 */ /* 0x0007e40008040000 */
[----:B---3--:R-:W-:Y:S01]  /*0300*/  NOP ;  /* 0x0000000000007918 */ /* 0x008fe20000000000 */
.L_x_5:
[----:B------:R-:W-:Y:S05]  /*0310*/  BSYNC.RECONVERGENT B0 ;  /* 0x0000000000007941 */ /* 0x000fea0003800200 */
.L_x_4:
[----:B------:R-:W-:Y:S04]  /*0320*/  BSSY.RECONVERGENT B0, `(.L_x_6) ;  /* 0x000000a000007945 */ /* 0x000fe80003800200 */
        /* <DEDUP_REMOVED lines=9> */
.L_x_7:
[----:B------:R-:W-:Y:S05]  /*03c0*/  BSYNC.RECONVERGENT B0 ;  /* 0x0000000000007941 */ /* 0x000fea0003800200 */
.L_x_6:
[----:B------:R-:W3:Y:S01]  /*03d0*/  LDCU.64 UR6, c[0x0][0x888] ;  /* 0x00011100ff0677ac */ /* 0x000ee20008000a00 */
[----:B------:R-:W-:Y:S02]  /*03e0*/  UISETP.EQ.U32.AND UP1, UPT, UR4, URZ, UPT ;  /* 0x000000ff0400728c */ /* 0x000fe4000bf22070 */
[----:B------:R-:W-:Y:S02]  /*03f0*/  UPLOP3.LUT UP2, UPT, UPT, UPT, UPT, 0x80, 0x8 ;  /* 0x000000000008789c */ /* 0x000fe40003f4f070 */
[----:B---3--:R-:W-:-:S04]  /*0400*/  UISETP.NE.U32.AND UP0, UPT, UR6, URZ, UPT ;  /* 0x000000ff0600728c */ /* 0x008fc8000bf05070 */
[----:B------:R-:W-:-:S04]  /*0410*/  UISETP.NE.AND.EX UP0, UPT, UR7, URZ, UPT, UP0 ;  /* 0x000000ff0700728c */ /* 0x000fc8000bf05300 */
[----:B------:R-:W-:-:S04]  /*0420*/  UISETP.EQ.OR.EX UP3, UPT, UR5, URZ, !UP0, UP1 ;  /* 0x000000ff0500728c */ /* 0x000fc8000c762710 */
[----:B------:R-:W-:-:S05]  /*0430*/  UP2UR UR50, UPR, URZ, 0x8 ;  /* 0x00000008ff327883 */ /* 0x000fca0008000000 */
[----:B------:R-:W-:Y:S07]  /*0440*/  BRA.U !UP3, `(.L_x_8) ;  /* 0x000000010b207547 */ /* 0x000fee000b800000 */
[----:B------:R-:W-:Y:S01]  /*0450*/  UISETP.NE.U32.AND UP2, UPT, UR4, URZ, UPT ;  /* 0x000000ff0400728c */ /* 0x000fe2000bf45070 */
[----:B-----5:R-:W-:Y:S01]  /*0460*/  FSETP.NEU.AND P0, PT, R81, RZ, PT ;  /* 0x000000ff5100720b */ /* 0x020fe20003f0d000 */
[----:B------:R-:W-:Y:S02]  /*0470*/  USEL UR4, URZ, 0xffffffff, UP0 ;  /* 0xffffffffff047887 */ /* 0x000fe40008000000 */
[----:B------:R-:W-:-:S10]  /*0480*/  UISETP.NE.AND.EX UP2, UPT, UR5, URZ, UPT, UP2 ;  /* 0x000000ff0500728c */ /* 0x000fd4000bf45320 */
[----:B------:R-:W-:Y:S01]  /*0490*/  VOTEU.ANY UP1, P0 ;  /* 0x0000000000ff7886 */ /* 0x000fe20000020100 */
[----:B------:R-:W-:-:S04]  /*04a0*/  @!UP2 USEL UR4, URZ, 0xffffffff, UP1 ;  /* 0xffffffffff04a887 */ /* 0x000fc80008800000 */
[----:B------:R-:W-:-:S04]  /*04b0*/  ULOP3.LUT UR4, UR4, 0x1, URZ, 0xc0, !UPT ;  /* 0x0000000104047892 */ /* 0x000fc8000f8ec0ff */
[----:B------:R-:W-:-:S11]  /*04c0*/  UISETP.NE.U32.AND UP2, UPT, UR4, 0x1, UPT ;  /* 0x000000010400788c */ /* 0x000fd6000bf45070 */
.L_x_8:
[----:B-1----:R-:W1:Y:S01]  /*04d0*/  SHFL.IDX PT, R2, R173, RZ, 0x1f ;  /* 0x00001fffad027589 */ /* 0x002e6200000e0000 */
[----:B------:R-:W-:-:S04]  /*04e0*/  UISETP.NE.AND UP1, UPT, UR8, 0x2, UPT ;  /* 0x000000020800788c */ /* 0x000fc8000bf25270 */
[----:B------:R-:W-:Y:S01]  /*04f0*/  USEL UR6, URZ, 0x1, UP1 ;  /* 0x00000001ff067887 */ /* 0x000fe20008800000 */
[----:B-1----:R-:W-:-:S13]  /*0500*/  ISETP.NE.AND P0, PT, R2, RZ, PT ;  /* 0x000000ff0200720c */ /* 0x002fda0003f05270 */
[----:B------:R-:W-:Y:S05]  /*0510*/  @P0 BRA `(.L_x_9) ;  /* 0x0000000000480947 */ /* 0x000fea0003800000 */
[----:B------:R-:W1:Y:S01]  /*0520*/  S2UR UR5, SR_CgaCtaId ;  /* 0x00000000000579c3 */ /* 0x000e620000008800 */
[----:B------:R-:W-:Y:S01]  /*0530*/  UMOV UR7, 0x400 ;  /* 0x0000040000077882 */ /* 0x000fe20000000000 */
[----:B------:R-:W-:Y:S01]  /*0540*/  UMOV UR4, 0x1 ;  /* 0x0000000100047882 */ /* 0x000fe20000000000 */
[----:B------:R-:W-:Y:S01]  /*0550*/  ELECT P0, URZ, PT ;  /* 0x0000000000ff782f */ /* 0x000fe20003800000 */
[----:B------:R-:W-:-:S04]  /*0560*/  UIADD3 UR10, UPT, UPT, -UR4, 0x100000, URZ ;  /* 0x00100000040a7890 */ /* 0x000fc8000fffe1ff */
[----:B------:R-:W-:Y:S02]  /*0570*/  USHF.L.U32 UR11, UR10, 0xb, URZ ;  /* 0x0000000b0a0b7899 */ /* 0x000fe400080006ff */
[----:B------:R-:W-:Y:S02]  /*0580*/  USHF.L.U32 UR10, UR10, 0x1, URZ ;  /* 0x000000010a0a7899 */ /* 0x000fe400080006ff */
[----:B-1----:R-:W-:Y:S01]  /*0590*/  ULEA UR5, UR5, UR7, 0x18 ;  /* 0x0000000705057291 */ /* 0x002fe2000f8ec0ff */
[----:B------:R-:W1:Y:S11]  /*05a0*/  FENCE.VIEW.ASYNC.S ;  /* 0x00000000000073c6 */ /* 0x000e760000000000 */
[----:B-1----:R1:W3:Y:S01]  /*05b0*/  SYNCS.EXCH.64 URZ, [UR5], UR10 ;  /* 0x0000000a05ff75b2 */ /* 0x0022e20008000100 */
[----:B------:R1:W4:Y:S01]  /*05c0*/  SYNCS.EXCH.64 URZ, [UR5+0x20], UR10 ;  /* 0x0000200a05ff75b2 */ /* 0x0003220008000100 */
[----:B------:R1:W1:Y:S01]  /*05d0*/  SYNCS.EXCH.64 URZ, [UR5+0x8], UR10 ;  /* 0x0000080a05ff75b2 */ /* 0x0002620008000100 */
[----:B------:R1:W1:Y:S01]  /*05e0*/  SYNCS.EXCH.64 URZ, [UR5+0x28], UR10 ;  /* 0x0000280a05ff75b2 */ /* 0x0002620008000100 */
[----:B------:R1:W1:Y:S01]  /*05f0*/  SYNCS.EXCH.64 URZ, [UR5+0x10], UR10 ;  /* 0x0000100a05ff75b2 */ /* 0x0002620008000100 */
[----:B------:R1:W1:Y:S01]  /*0600*/  SYNCS.EXCH.64 URZ, [UR5+0x30], UR10 ;  /* 0x0000300a05ff75b2 */ /* 0x0002620008000100 */
[----:B------:R1:W1:Y:S01]  /*0610*/  SYNCS.EXCH.64 URZ, [UR5+0x18], UR10 ;  /* 0x0000180a05ff75b2 */ /* 0x0002620008000100 */
[----:B------:R1:W1:Y:S01]  /*0620*/  SYNCS.EXCH.64 URZ, [UR5+0x38], UR10 ;  /* 0x0000380a05ff75b2 */ /* 0x0002620008000100 */
[----:B------:R-:W-:Y:S01]  /*0630*/  NOP ;  /* 0x0000000000007918 */ /* 0x000fe20000000000 */
.L_x_9:
[----:B------:R-:W2:Y:S01]  /*0640*/  SHFL.IDX PT, R2, R173, RZ, 0x1f ;  /* 0x00001fffad027589 */ /* 0x000ea200000e0000 */
[----:B------:R-:W-:Y:S01]  /*0650*/  NOP ;  /* 0x0000000000007918 */ /* 0x000fe20000000000 */
[----:B--2---:R-:W-:-:S13]  /*0660*/  ISETP.NE.AND P0, PT, R2, 0x1, PT ;  /* 0x000000010200780c */ /* 0x004fda0003f05270 */
[----:B------:R-:W-:Y:S05]  /*0670*/  @P0 BRA `(.L_x_10) ;  /* 0x0000000000480947 */ /* 0x000fea0003800000 */
[----:B------:R-:W2:Y:S01]  /*0680*/  S2UR UR7, SR_CgaCtaId ;  /* 0x00000000000779c3 */ /* 0x000ea20000008800 */
[----:B------:R-:W-:Y:S01]  /*0690*/  UMOV UR9, 0x400 ;  /* 0x0000040000097882 */ /* 0x000fe20000000000 */
[----:B-1----:R-:W-:Y:S01]  /*06a0*/  UMOV UR5, 0x20 ;  /* 0x0000002000057882 */ /* 0x002fe20000000000 */
[----:B------:R-:W-:Y:S01]  /*06b0*/  UMOV UR4, 0x80 ;  /* 0x0000008000047882 */ /* 0x000fe20000000000 */
[----:B------:R-:W-:-:S04]  /*06c0*/  UIADD3 UR10, UPT, UPT, -UR5, 0x100000, URZ ;  /* 0x00100000050a7890 */ /* 0x000fc8000fffe1ff */
[----:B------:R-:W-:Y:S02]  /*06d0*/  USHF.L.U32 UR11, UR10, 0xb, URZ ;  /* 0x0000000b0a0b7899 */ /* 0x000fe400080006ff */
[----:B------:R-:W-:Y:S02]  /*06e0*/  USHF.L.U32 UR10, UR10, 0x1, URZ ;  /* 0x000000010a0a7899 */ /* 0x000fe400080006ff */
[----:B------:R-:W-:-:S04]  /*06f0*/  UIADD3 UR4, UPT, UPT, -UR4, 0x100000, URZ ;  /* 0x0010000004047890 */ /* 0x000fc8000fffe1ff */
[----:B------:R-:W-:Y:S02]  /*0700*/  USHF.L.U32 UR5, UR4, 0xb, URZ ;  /* 0x0000000b04057899 */ /* 0x000fe400080006ff */
[----:B------:R-:W-:Y:S01]  /*0710*/  USHF.L.U32 UR4, UR4, 0x1, URZ ;  /* 0x0000000104047899 */ /* 0x000fe200080006ff */
[----:B------:R-:W-:Y:S01]  /*0720*/  ELECT P0, URZ, PT ;  /* 0x0000000000ff782f */ /* 0x000fe20003800000 */
[----:B--2---:R-:W-:Y:S01]  /*0730*/  ULEA UR7, UR7, UR9, 0x18 ;  /* 0x0000000907077291 */ /* 0x004fe2000f8ec0ff */
[----:B------:R-:W1:Y:S11]  /*0740*/  FENCE.VIEW.ASYNC.S ;  /* 0x00000000000073c6 */ /* 0x000e760000000000 */
[----:B-1----:R2:W1:Y:S01]  /*0750*/  SYNCS.EXCH.64 URZ, [UR7+0x40], UR10 ;  /* 0x0000400a07ff75b2 */ /* 0x0024620008000100 */
[----:B------:R2:W1:Y:S01]  /*0760*/  SYNCS.EXCH.64 URZ, [UR7+0x50], UR4 ;  /* 0x0000500407ff75b2 */ /* 0x0004620008000100 */
[----:B------:R2:W1:Y:S01]  /*0770*/  SYNCS.EXCH.64 URZ, [UR7+0x48], UR10 ;  /* 0x0000480a07ff75b2 */ /* 0x0004620008000100 */
[----:B------:R2:W1:Y:S02]  /*0780*/  SYNCS.EXCH.64 URZ, [UR7+0x58], UR4 ;  /* 0x0000580407ff75b2 */ /* 0x0004640008000100 */
[----:B--2---:R-:W-:Y:S01]  /*0790*/  NOP ;  /* 0x0000000000007918 */ /* 0x004fe20000000000 */
.L_x_10:
[----:B------:R-:W2:Y:S01]  /*07a0*/  SHFL.IDX PT, R2, R173, RZ, 0x1f ;  /* 0x00001fffad027589 */ /* 0x000ea200000e0000 */
[----:B------:R-:W-:Y:S01]  /*07b0*/  NOP ;  /* 0x0000000000007918 */ /* 0x000fe20000000000 */
[----:B--2---:R-:W-:-:S13]  /*07c0*/  ISETP.NE.AND P0, PT, R2, 0x3, PT ;  /* 0x000000030200780c */ /* 0x004fda0003f05270 */
[----:B------:R-:W-:Y:S05]  /*07d0*/  @P0 BRA `(.L_x_11) ;  /* 0x0000000000300947 */ /* 0x000fea0003800000 */
[----:B-1----:R-:W1:Y:S01]  /*07e0*/  S2UR UR5, SR_CgaCtaId ;  /* 0x00000000000579c3 */ /* 0x002e620000008800 */
        /* <DEDUP_REMOVED lines=8> */
[----:B-1----:R2:W1:Y:S01]  /*0870*/  SYNCS.EXCH.64 URZ, [UR5+0x60], UR10 ;  /* 0x0000600a05ff75b2 */ /* 0x0024620008000100 */
[----:B------:R2:W1:Y:S02]  /*0880*/  SYNCS.EXCH.64 URZ, [UR5+0x68], UR10 ;  /* 0x0000680a05ff75b2 */ /* 0x0004640008000100 */
[----:B--2---:R-:W-:Y:S01]  /*0890*/  NOP ;  /* 0x0000000000007918 */ /* 0x004fe20000000000 */
.L_x_11:
[----:B------:R-:W2:Y:S01]  /*08a0*/  SHFL.IDX PT, R2, R173, RZ, 0x1f ;  /* 0x00001fffad027589 */ /* 0x000ea200000e0000 */
[----:B------:R-:W-:Y:S01]  /*08b0*/  NOP ;  /* 0x0000000000007918 */ /* 0x000fe20000000000 */
[----:B--2---:R-:W-:-:S13]  /*08c0*/  ISETP.NE.AND P0, PT, R2, 0x4, PT ;  /* 0x000000040200780c */ /* 0x004fda0003f05270 */
[----:B------:R-:W-:Y:S05]  /*08d0*/  @P0 BRA `(.L_x_12) ;  /* 0x00000000004c0947 */ /* 0x000fea0003800000 */
[----:B-1----:R-:W1:Y:S01]  /*08e0*/  S2UR UR5, SR_CgaCtaId ;  /* 0x00000000000579c3 */ /* 0x002e620000008800 */
[----:B------:R-:W-:Y:S01]  /*08f0*/  UMOV UR9, 0x100 ;  /* 0x0000010000097882 */ /* 0x000fe20000000000 */
[----:B------:R-:W-:Y:S01]  /*0900*/  UMOV UR7, 0x400 ;  /* 0x0000040000077882 */ /* 0x000fe20000000000 */
[----:B------:R-:W-:Y:S01]  /*0910*/  USEL UR9, UR9, 0xe0, UP2 ;  /* 0x000000e009097887 */ /* 0x000fe20009000000 */
[----:B------:R-:W-:Y:S01]  /*0920*/  UMOV UR4, 0x1 ;  /* 0x0000000100047882 */ /* 0x000fe20000000000 */
[----:B------:R-:W-:Y:S01]  /*0930*/  ELECT P0, URZ, PT ;  /* 0x0000000000ff782f */ /* 0x000fe20003800000 */
[----:B------:R-:W-:-:S04]  /*0940*/  UIADD3 UR10, UPT, UPT, -UR4, 0x100000, URZ ;  /* 0x00100000040a7890 */ /* 0x000fc8000fffe1ff */
[----:B------:R-:W-:Y:S02]  /*0950*/  USHF.L.U32 UR11, UR10, 0xb, URZ ;  /* 0x0000000b0a0b7899 */ /* 0x000fe400080006ff */
[----:B------:R-:W-:Y:S02]  /*0960*/  USHF.L.U32 UR10, UR10, 0x1, URZ ;  /* 0x000000010a0a7899 */ /* 0x000fe400080006ff */
[----:B------:R-:W-:-:S04]  /*0970*/  UIADD3 UR12, UPT, UPT, -UR9, 0x100000, URZ ;  /* 0x00100000090c7890 */ /* 0x000fc8000fffe1ff */
[----:B------:R-:W-:Y:S02]  /*0980*/  USHF.L.U32 UR13, UR12, 0xb, URZ ;  /* 0x0000000b0c0d7899 */ /* 0x000fe400080006ff */
[----:B------:R-:W-:Y:S02]  /*0990*/  USHF.L.U32 UR12, UR12, 0x1, URZ ;  /* 0x000000010c0c7899 */ /* 0x000fe400080006ff */
[----:B-1----:R-:W-:Y:S01]  /*09a0*/  ULEA UR5, UR5, UR7, 0x18 ;  /* 0x0000000705057291 */ /* 0x002fe2000f8ec0ff */
[----:B------:R-:W1:Y:S11]  /*09b0*/  FENCE.VIEW.ASYNC.S ;  /* 0x00000000000073c6 */ /* 0x000e760000000000 */
[----:B-1----:R2:W1:Y:S01]  /*09c0*/  SYNCS.EXCH.64 URZ, [UR5+0x70], UR10 ;  /* 0x0000700a05ff75b2 */ /* 0x0024620008000100 */
[----:B------:R2:W1:Y:S01]  /*09d0*/  SYNCS.EXCH.64 URZ, [UR5+0x80], UR12 ;  /* 0x0000800c05ff75b2 */ /* 0x0004620008000100 */
[----:B------:R2:W1:Y:S01]  /*09e0*/  SYNCS.EXCH.64 URZ, [UR5+0x78], UR10 ;  /* 0x0000780a05ff75b2 */ /* 0x0004620008000100 */
[----:B------:R2:W1:Y:S02]  /*09f0*/  SYNCS.EXCH.64 URZ, [UR5+0x88], UR12 ;  /* 0x0000880c05ff75b2 */ /* 0x0004640008000100 */
[----:B--2---:R-:W-:Y:S01]  /*0a00*/  NOP ;  /* 0x0000000000007918 */ /* 0x004fe20000000000 */
.L_x_12:
        /* <DEDUP_REMOVED lines=20> */
[----:B------:R2:W1:Y:S01]  /*0b50*/  SYNCS.EXCH.64 URZ, [UR7+0xb8], UR4 ;  /* 0x0000b80407ff75b2 */ /* 0x0004620008000100 */
[----:B------:R2:W1:Y:S01]  /*0b60*/  SYNCS.EXCH.64 URZ, [UR7+0xa0], UR10 ;  /* 0x0000a00a07ff75b2 */ /* 0x0004620008000100 */
[----:B------:R2:W1:Y:S01]  /*0b70*/  SYNCS.EXCH.64 URZ, [UR7+0xc0], UR4 ;  /* 0x0000c00407ff75b2 */ /* 0x0004620008000100 */
[----:B------:R2:W1:Y:S01]  /*0b80*/  SYNCS.EXCH.64 URZ, [UR7+0xa8], UR10 ;  /* 0x0000a80a07ff75b2 */ /* 0x0004620008000100 */
[----:B------:R2:W1:Y:S02]  /*0b90*/  SYNCS.EXCH.64 URZ, [UR7+0xc8], UR4 ;  /* 0x0000c80407ff75b2 */ /* 0x0004640008000100 */
[----:B--2---:R-:W-:Y:S01]  /*0ba0*/  NOP ;  /* 0x0000000000007918 */ /* 0x004fe20000000000 */
.L_x_13:
        /* <DEDUP_REMOVED lines=18> */
.L_x_14:
[----:B-1----:R-:W1:Y:S01]  /*0cd0*/  S2UR UR5, SR_CTAID.X ;  /* 0x00000000000579c3 */ /* 0x002e620000002500 */
[----:B------:R-:W-:-:S05]  /*0ce0*/  CS2R.32 R170, SR_CgaSize ;  /* 0x0000000000aa7805 */ /* 0x000fca0000008a00 */
[----:B------:R-:W-:-:S05]  /*0cf0*/  IMAD R170, R170, -0xa0, RZ ;  /* 0xffffff60aaaa7824 */ /* 0x000fca00078e02ff */
[----:B------:R-:W-:-:S14]  /*0d00*/  R2UR UR9, R170 ;  /* 0x00000000aa0972ca */ /* 0x000fdc00000e0000 */
[----:B------:R-:W2:Y:S01]  /*0d10*/  LDCU UR9, c[0x0][UR9+0x2b0] ;  /* 0x00005600090977ac */ /* 0x000ea20008000800 */
[----:B------:R-:W-:Y:S01]  /*0d20*/  NOP ;  /* 0x0000000000007918 */ /* 0x000fe20000000000 */
[----:B------:R-:W-:-:S05]  /*0d30*/  CS2R.32 R170, SR_CgaSize ;  /* 0x0000000000aa7805 */ /* 0x000fca0000008a00 */
[----:B------:R-:W-:-:S05]  /*0d40*/  IMAD R170, R170, -0xa0, RZ ;  /* 0xffffff60aaaa7824 */ /* 0x000fca00078e02ff */
[----:B------:R-:W-:-:S14]  /*0d50*/  R2UR UR7, R170 ;  /* 0x00000000aa0772ca */ /* 0x000fdc00000e0000 */
[----:B------:R-:W3:Y:S01]  /*0d60*/  LDCU UR7, c[0x0][UR7+0x2b4] ;  /* 0x00005680070777ac */ /* 0x000ee20008000800 */
[----:B------:R-:W4:Y:S08]  /*0d70*/  S2UR UR4, SR_CTAID.Y ;  /* 0x00000000000479c3 */ /* 0x000f300000002600 */
[----:B------:R-:W3:Y:S01]  /*0d80*/  LDC R9, c[0x0][0xb24] ;  /* 0x0002c900ff097b82 */ /* 0x000ee20000000800 */
[----:B-1----:R-:W-:-:S02]  /*0d90*/  I2FP.F32.U32 R5, UR5 ;  /* 0x0000000500057c45 */ /* 0x002fc40008201000 */
[----:B------:R-:W-:-:S05]  /*0da0*/  CS2R.32 R3, SR_CgaSize ;  /* 0x0000000000037805 */ /* 0x000fca0000008a00 */
[----:B------:R-:W-:-:S06]  /*0db0*/  IMAD R3, R3, -0xa0, RZ ;  /* 0xffffff6003037824 */ /* 0x000fcc00078e02ff */
[----:B------:R-:W1:Y:S01]  /*0dc0*/  LDC R3, c[0x0][R3+0x2a0] ;  /* 0x0000a80003037b82 */ /* 0x000e620000000800 */
[----:B------:R-:W-:Y:S01]  /*0dd0*/  MOV R21, UR5 ;  /* 0x0000000500157c02 */ /* 0x000fe20008000f00 */
[----:B--2---:R-:W-:Y:S01]  /*0de0*/  FMUL R5, R5, UR9 ;  /* 0x0000000905057c20 */ /* 0x004fe20008400000 */
[----:B----4-:R-:W-:Y:S02]  /*0df0*/  I2FP.F32.U32 R4, UR4 ;  /* 0x0000000400047c45 */ /* 0x010fe40008201000 */
[----:B------:R-:W-:-:S05]  /*0e00*/  CS2R.32 R2, SR_CgaSize ;  /* 0x0000000000027805 */ /* 0x000fca0000008a00 */
[----:B------:R-:W-:-:S06]  /*0e10*/  IMAD R2, R2, -0xa0, RZ ;  /* 0xffffff6002027824 */ /* 0x000fcc00078e02ff */
[----:B------:R-:W2:Y:S01]  /*0e20*/  LDC R2, c[0x0][R2+0x2a4] ;  /* 0x0000a90002027b82 */ /* 0x000ea20000000800 */
[----:B------:R-:W4:Y:S01]  /*0e30*/  F2I.U32.TRUNC.NTZ R170, R5 ;  /* 0x0000000500aa7305 */ /* 0x000f22000020f000 */
[----:B------:R-:W-:Y:S01]  /*0e40*/  MOV R20, UR4 ;  /* 0x0000000400147c02 */ /* 0x000fe20008000f00 */
[----:B---3--:R-:W-:-:S05]  /*0e50*/  FMUL R4, R4, UR7 ;  /* 0x0000000704047c20 */ /* 0x008fca0008400000 */
[----:B------:R-:W-:Y:S01]  /*0e60*/  BAR.SYNC.DEFER_BLOCKING 0x0 ;  /* 0x0000000000007b1d */ /* 0x000fe20000010000 */
[----:B------:R-:W-:-:S05]  /*0e70*/  ISETP.GE.AND P0, PT, R9, 0x1, PT ;  /* 0x000000010900780c */ /* 0x000fca0003f06270 */
[----:B------:R-:W3:Y:S02]  /*0e80*/  F2I.U32.TRUNC.NTZ R147, R4 ;  /* 0x0000000400937305 */ /* 0x000ee4000020f000 */
[----:B------:R-:W2:Y:S01]  /*0e90*/  S2UR UR36, SR_CTAID.Z ;  /* 0x00000000002479c3 */ /* 0x000ea20000002700 */
[----:B----4-:R-:W-:-:S05]  /*0ea0*/  IADD3 R170, PT, PT, -R170, RZ, RZ ;  /* 0x000000ffaaaa7210 */ /* 0x010fca0007ffe1ff */
[----:B-1----:R-:W-:Y:S01]  /*0eb0*/  IMAD R170, R3, R170, UR5 ;  /* 0x0000000503aa7e24 */ /* 0x002fe2000f8e02aa */
[----:B---3--:R-:W-:-:S05]  /*0ec0*/  IADD3 R147, PT, PT, -R147, RZ, RZ ;  /* 0x000000ff93937210 */ /* 0x008fca0007ffe1ff */
[----:B--2---:R-:W-:Y:S01]  /*0ed0*/  IMAD R147, R2, R147, UR4 ;  /* 0x0000000402937e24 */ /* 0x004fe2000f8e0293 */
[----:B------:R-:W-:Y:S06]  /*0ee0*/  @!P0 BRA `(.L_x_15) ;  /* 0x0000000000b88947 */ /* 0x000fec0003800000 */
[----:B------:R-:W1:Y:S01]  /*0ef0*/  LDC.64 R4, c[0x0][0xb18] ;  /* 0x0002c600ff047b82 */ /* 0x000e620000000a00 */
[----:B------:R-:W-:-:S07]  /*0f00*/  ISETP.NE.AND P0, PT, R9, 0x1, PT ;  /* 0x000000010900780c */ /* 0x000fce0003f05270 */
[----:B------:R-:W2:Y:S08]  /*0f10*/  LDC R10, c[0x0][0xb0c] ;  /* 0x0002c300ff0a7b82 */ /* 0x000eb00000000800 */
[----:B------:R-:W3:Y:S08]  /*0f20*/  LDC R11, c[0x0][0x370] ;  /* 0x0000dc00ff0b7b82 */ /* 0x000ef00000000800 */
[----:B------:R-:W4:Y:S01]  /*0f30*/  LDC R12, c[0x0][0x374] ;  /* 0x0000dd00ff0c7b82 */ /* 0x000f220000000800 */
[----:B-1----:R-:W-:-:S07]  /*0f40*/  ISETP.NE.AND P1, PT, R4, 0x1, PT ;  /* 0x000000010400780c */ /* 0x002fce0003f25270 */
[----:B------:R-:W3:Y:S01]  /*0f50*/  LDC.64 R6, c[0x0][0xb10] ;  /* 0x0002c400ff067b82 */ /* 0x000ee20000000a00 */
[----:B--2---:R-:W-:-:S07]  /*0f60*/  ISETP.NE.AND P2, PT, R10, 0x1, PT ;  /* 0x000000010a00780c */ /* 0x004fce0003f45270 */
[----:B------:R-:W1:Y:S08]  /*0f70*/  LDC R8, c[0x0][0xb20] ;  /* 0x0002c800ff087b82 */ /* 0x000e700000000800 */
[----:B------:R-:W2:Y:S01]  /*0f80*/  LDC.64 R2, c[0x0][0xb28] ;  /* 0x0002ca00ff027b82 */ /* 0x000ea20000000a00 */
[----:B----4-:R-:W-:-:S04]  /*0f90*/  IMAD.HI.U32 R13, R12, R5, RZ ;  /* 0x000000050c0d7227 */ /* 0x010fc800078e00ff */
[----:B------:R-:W-:-:S04]  /*0fa0*/  IMAD.HI.U32 R5, R20, R5, RZ ;  /* 0x0000000514057227 */ /* 0x000fc800078e00ff */
[----:B---3--:R-:W-:-:S04]  /*0fb0*/  IMAD.HI.U32 R14, R11, R6, RZ ;  /* 0x000000060b0e7227 */ /* 0x008fc800078e00ff */
[C---:B------:R-:W-:Y:S01]  /*0fc0*/  IMAD.HI.U32 R16, R21.reuse, R6, RZ ;  /* 0x0000000615107227 */ /* 0x040fe200078e00ff */
[-C--:B------:R-:W-:Y:S02]  /*0fd0*/  @P2 SHF.R.U32.HI R11, RZ, R7.reuse, R14 ;  /* 0x00000007ff0b2219 */ /* 0x080fe4000001160e */
[-C--:B-1----:R-:W-:Y:S02]  /*0fe0*/  @P1 SHF.R.U32.HI R12, RZ, R8.reuse, R13 ;  /* 0x00000008ff0c1219 */ /* 0x082fe4000001160d */
[----:B------:R-:W-:Y:S02]  /*0ff0*/  SHF.R.U32.HI R5, RZ, R8, R5 ;  /* 0x00000008ff057219 */ /* 0x000fe40000011605 */
[----:B------:R-:W-:Y:S02]  /*1000*/  SHF.R.U32.HI R16, RZ, R7, R16 ;  /* 0x00000007ff107219 */ /* 0x000fe40000011610 */
[----:B------:R-:W-:Y:S01]  /*1010*/  SEL R5, R20, R5, !P1 ;  /* 0x0000000514057207 */ /* 0x000fe20004800000 */
[----:B--2---:R-:W-:Y:S01]  /*1020*/  IMAD.HI.U32 R14, R12, R2, RZ ;  /* 0x000000020c0e7227 */ /* 0x004fe200078e00ff */
[----:B------:R-:W-:-:S02]  /*1030*/  SEL R7, R21, R16, !P2 ;  /* 0x0000001015077207 */ /* 0x000fc40005000000 */
[----:B------:R-:W-:Y:S01]  /*1040*/  IADD3 R13, PT, PT, -R5, RZ, RZ ;  /* 0x000000ff050d7210 */ /* 0x000fe20007ffe1ff */
[----:B------:R-:W-:Y:S01]  /*1050*/  IMAD.HI.U32 R6, R11, R2, RZ ;  /* 0x000000020b067227 */ /* 0x000fe200078e00ff */
[----:B------:R-:W-:-:S03]  /*1060*/  @P0 SHF.R.U32.HI R12, RZ, R3, R14 ;  /* 0x00000003ff0c0219 */ /* 0x000fc6000001160e */
[----:B------:R-:W-:Y:S01]  /*1070*/  IMAD R13, R4, R13, R20 ;  /* 0x0000000d040d7224 */ /* 0x000fe200078e0214 */
[----:B------:R-:W-:Y:S01]  /*1080*/  @P0 SHF.R.U32.HI R11, RZ, R3, R6 ;  /* 0x00000003ff0b0219 */ /* 0x000fe20000011606 */
[----:B------:R-:W-:-:S04]  /*1090*/  IMAD R12, R12, R9, RZ ;  /* 0x000000090c0c7224 */ /* 0x000fc800078e02ff */
[----:B------:R-:W-:Y:S01]  /*10a0*/  IMAD R6, R11, R9, RZ ;  /* 0x000000090b067224 */ /* 0x000fe200078e02ff */
[----:B------:R-:W-:-:S04]  /*10b0*/  ISETP.GE.AND P1, PT, R5, R12, PT ;  /* 0x0000000c0500720c */ /* 0x000fc80003f26270 */
[----:B------:R-:W-:Y:S01]  /*10c0*/  ISETP.GE.OR P1, PT, R7, R6, P1 ;  /* 0x000000060700720c */ /* 0x000fe20000f26670 */
[----:B------:R-:W-:-:S05]  /*10d0*/  IMAD.HI.U32 R6, R5, R2, RZ ;  /* 0x0000000205067227 */ /* 0x000fca00078e00ff */
[----:B------:R-:W-:-:S04]  /*10e0*/  SHF.R.U32.HI R6, RZ, R3, R6 ;  /* 0x00000003ff067219 */ /* 0x000fc80000011606 */
[----:B------:R-:W-:-:S03]  /*10f0*/  SEL R6, R5, R6, !P0 ;  /* 0x0000000605067207 */ /* 0x000fc60004000000 */
[----:B------:R-:W-:Y:S01]  /*1100*/  @!P1 IMAD.HI.U32 R8, R7, R2, RZ ;  /* 0x0000000207089227 */ /* 0x000fe200078e00ff */
[----:B------:R-:W-:-:S04]  /*1110*/  IADD3 R2, PT, PT, -R6, RZ, RZ ;  /* 0x000000ff06027210 */ /* 0x000fc80007ffe1ff */
[----:B------:R-:W-:Y:S01]  /*1120*/  @!P1 SHF.R.U32.HI R8, RZ, R3, R8 ;  /* 0x00000003ff089219 */ /* 0x000fe20000011608 */
[----:B------:R-:W-:-:S03]  /*1130*/  IMAD R2, R9, R2, R5 ;  /* 0x0000000209027224 */ /* 0x000fc600078e0205 */
[----:B------:R-:W-:-:S05]  /*1140*/  @!P1 SEL R3, R7, R8, !P0 ;  /* 0x0000000807039207 */ /* 0x000fca0004000000 */
[--C-:B------:R-:W-:Y:S02]  /*1150*/  @!P1 IMAD.IADD R6, R6, 0x1, -R3.reuse ;  /* 0x0000000106069824 */ /* 0x100fe400078e0a03 */
[----:B------:R-:W-:Y:S01]  /*1160*/  @!P1 IMAD R3, R2, R11, R3 ;  /* 0x0000000b02039224 */ /* 0x000fe200078e0203 */
[----:B------:R-:W-:Y:S01]  /*1170*/  IADD3 R2, PT, PT, -R7, RZ, RZ ;  /* 0x000000ff07027210 */ /* 0x000fe20007ffe1ff */
[----:B------:R-:W-:Y:S02]  /*1180*/  @!P1 IMAD R5, R6, R9, R7 ;  /* 0x0000000906059224 */ /* 0x000fe400078e0207 */
[----:B------:R-:W-:Y:S02]  /*1190*/  @!P1 IMAD.MOV.U32 R7, RZ, RZ, R3 ;  /* 0x000000ffff079224 */ /* 0x000fe400078e0003 */
[----:B------:R-:W-:Y:S02]  /*11a0*/  IMAD R2, R10, R2, R21 ;  /* 0x000000020a027224 */ /* 0x000fe400078e0215 */
[----:B------:R-:W-:-:S02]  /*11b0*/  IMAD R20, R5, R4, R13 ;  /* 0x0000000405147224 */ /* 0x000fc400078e020d */
[----:B------:R-:W-:Y:S02]  /*11c0*/  IMAD R21, R7, R10, R2 ;  /* 0x0000000a07157224 */ /* 0x000fe400078e0202 */
.L_x_15:
[----:B------:R-:W1:Y:S01]  /*11d0*/  LDCU UR4, c[0x0][0xb30] ;  /* 0x00016600ff0477ac */ /* 0x000e620008000800 */
[----:B------:R-:W2:Y:S08]  /*11e0*/  S2UR UR37, SR_CgaCtaId ;  /* 0x00000000002579c3 */ /* 0x000eb00000008800 */
[----:B------:R-:W3:Y:S01]  /*11f0*/  LDC R72, c[0x0][0xb24] ;  /* 0x0002c900ff487b82 */ /* 0x000ee20000000800 */
[----:B-1----:R-:W-:-:S09]  /*1200*/  UISETP.NE.AND UP1, UPT, UR4, 0x1, UPT ;  /* 0x000000010400788c */ /* 0x002fd2000bf25270 */
[----:B--2---:R-:W-:Y:S05]  /*1210*/  BRA.U UP1, `(.L_x_16) ;  /* 0x0000000101407547 */ /* 0x004fea000b800000 */
[----:B------:R-:W1:Y:S08]  /*1220*/  LDC.64 R4, c[0x0][0xb10] ;  /* 0x0002c400ff047b82 */ /* 0x000e700000000a00 */
[----:B------:R-:W2:Y:S08]  /*1230*/  LDC.64 R2, c[0x0][0xb18] ;  /* 0x0002c600ff027b82 */ /* 0x000eb00000000a00 */
[----:B------:R-:W4:Y:S08]  /*1240*/  LDC R6, c[0x0][0xb20] ;  /* 0x0002c800ff067b82 */ /* 0x000f300000000800 */
[----:B------:R-:W3:Y:S01]  /*1250*/  LDC R8, c[0x0][0xb0c] ;  /* 0x0002c300ff087b82 */ /* 0x000ee20000000800 */
[----:B-1----:R-:W-:-:S05]  /*1260*/  IMAD.HI.U32 R4, R21, R4, RZ ;  /* 0x0000000415047227 */ /* 0x002fca00078e00ff */
[----:B------:R-:W-:Y:S01]  /*1270*/  SHF.R.U32.HI R4, RZ, R5, R4 ;  /* 0x00000005ff047219 */ /* 0x000fe20000011604 */
[----:B--2---:R-:W-:Y:S01]  /*1280*/  IMAD.HI.U32 R3, R20, R3, RZ ;  /* 0x0000000314037227 */ /* 0x004fe200078e00ff */
[----:B------:R-:W-:-:S04]  /*1290*/  ISETP.NE.AND P0, PT, R2, 0x1, PT ;  /* 0x000000010200780c */ /* 0x000fc80003f05270 */
[----:B----4-:R-:W-:-:S04]  /*12a0*/  SHF.R.U32.HI R3, RZ, R6, R3 ;  /* 0x00000006ff037219 */ /* 0x010fc80000011603 */
[----:B------:R-:W-:Y:S02]  /*12b0*/  SEL R3, R20, R3, !P0 ;  /* 0x0000000314037207 */ /* 0x000fe40004000000 */
[----:B---3--:R-:W-:-:S04]  /*12c0*/  ISETP.NE.AND P1, PT, R8, 0x1, PT ;  /* 0x000000010800780c */ /* 0x008fc80003f25270 */
[----:B------:R-:W-:-:S05]  /*12d0*/  SEL R4, R21, R4, !P1 ;  /* 0x0000000415047207 */ /* 0x000fca0004800000 */
[----:B------:R-:W-:Y:S02]  /*12e0*/  IMAD.IADD R5, R3, 0x1, -R4 ;  /* 0x0000000103057824 */ /* 0x000fe400078e0a04 */
[----:B------:R-:W-:Y:S02]  /*12f0*/  IMAD.IADD R3, R4, 0x1, -R3 ;  /* 0x0000000104037824 */ /* 0x000fe400078e0a03 */
[----:B------:R-:W-:Y:S02]  /*1300*/  IMAD R21, R5, R8, R21 ;  /* 0x0000000805157224 */ /* 0x000fe400078e0215 */
[----:B------:R-:W-:-:S07]  /*1310*/  IMAD R20, R3, R2, R20 ;  /* 0x0000000203147224 */ /* 0x000fce00078e0214 */
.L_x_16:
[----:B------:R-:W-:Y:S01]  /*1320*/  BAR.SYNC.DEFER_BLOCKING 0x0 ;  /* 0x0000000000007b1d */ /* 0x000fe20000010000 */
[----:B------:R-:W-:Y:S01]  /*1330*/  UISETP.NE.AND UP1, UPT, UR8, 0x2, UPT ;  /* 0x000000020800788c */ /* 0x000fe2000bf25270 */
[----:B------:R-:W-:Y:S02]  /*1340*/  ISETP.NE.OR P5, PT, R0, 0x2, !P5 ;  /* 0x000000020000780c */ /* 0x000fe40006fa5670 */
[----:B------:R-:W-:-:S06]  /*1350*/  LOP3.LUT R2, R189, 0x1f, RZ, 0xc0, !PT ;  /* 0x0000001fbd027812 */ /* 0x000fcc00078ec0ff */
[----:B------:R-:W-:Y:S05]  /*1360*/  BRA.U UP1, `(.L_x_17) ;  /* 0x0000001101547547 */ /* 0x000fea000b800000 */
[----:B------:R-:W1:Y:S01]  /*1370*/  LDCU UR13, c[0x0][0x38c] ;  /* 0x00007180ff0d77ac */ /* 0x000e620008000800 */
[----:B------:R-:W2:Y:S01]  /*1380*/  LDC R9, c[0x0][0x370] ;  /* 0x0000dc00ff097b82 */ /* 0x000ea20000000800 */
[----:B------:R-:W-:Y:S01]  /*1390*/  PLOP3.LUT P1, PT, PT, PT, UP2, 0x80, 0x8 ;  /* 0x000000000008781c */ /* 0x000fe20003f2f028 */
[----:B------:R-:W-:Y:S01]  /*13a0*/  IMAD.MOV.U32 R15, RZ, RZ, 0x1 ;  /* 0x00000001ff0f7424 */ /* 0x000fe200078e00ff */
[----:B------:R-:W-:Y:S01]  /*13b0*/  ISETP.EQ.OR P4, PT, R2, RZ, P5 ;  /* 0x000000ff0200720c */ /* 0x000fe20002f82670 */
[----:B------:R-:W-:Y:S01]  /*13c0*/  IMAD.MOV.U32 R14, RZ, RZ, RZ ;  /* 0x000000ffff0e7224 */ /* 0x000fe200078e00ff */
[----:B------:R-:W-:Y:S02]  /*13d0*/  PLOP3.LUT P1, PT, P1, PT, PT, 0x8, 0x80 ;  /* 0x000000000080781c */ /* 0x000fe40000f2e170 */
[----:B------:R-:W-:Y:S01]  /*13e0*/  CS2R R12, SRZ ;  /* 0x00000000000c7805 */ /* 0x000fe2000001ff00 */
[----:B------:R-:W-:Y:S01]  /*13f0*/  IMAD.MOV.U32 R10, RZ, RZ, 0x1 ;  /* 0x00000001ff0a7424 */ /* 0x000fe200078e00ff */
[----:B------:R-:W4:Y:S01]  /*1400*/  LDC R0, c[0x0][0x374] ;  /* 0x0000dd00ff007b82 */ /* 0x000f220000000800 */
[----:B------:R-:W2:Y:S01]  /*1410*/  LDCU.64 UR22, c[0x0][0x348] ;  /* 0x00006900ff1677ac */ /* 0x000ea20008000a00 */
[----:B------:R-:W-:Y:S01]  /*1420*/  UMOV UR6, URZ ;  /* 0x000000ff00067c82 */ /* 0x000fe20008000000 */
[----:B-1----:R-:W-:-:S04]  /*1430*/  UIADD3 UR5, UPT, UPT, UR13, 0x1f, URZ ;  /* 0x0000001f0d057890 */ /* 0x002fc8000fffe0ff */
[----:B------:R-:W-:-:S04]  /*1440*/  USHF.R.S32.HI UR4, URZ, 0x1f, UR5 ;  /* 0x0000001fff047899 */ /* 0x000fc80008011405 */
[----:B------:R-:W-:-:S04]  /*1450*/  ULEA.HI UR4, UR4, UR5, URZ, 0x5 ;  /* 0x0000000504047291 */ /* 0x000fc8000f8f28ff */
[----:B------:R-:W-:Y:S02]  /*1460*/  USHF.R.S32.HI UR15, URZ, 0x5, UR4 ;  /* 0x00000005ff0f7899 */ /* 0x000fe40008011404 */
[----:B------:R-:W-:Y:S02]  /*1470*/  UIADD3 UR4, UPT, UPT, UR13, -0x1, URZ ;  /* 0xffffffff0d047890 */ /* 0x000fe4000fffe0ff */
[----:B------:R-:W-:Y:S02]  /*1480*/  UISETP.LT.U32.AND UP0, UPT, UR15, 0x4, UPT ;  /* 0x000000040f00788c */ /* 0x000fe4000bf01070 */
[----:B------:R-:W-:Y:S02]  /*1490*/  UISETP.GE.U32.AND UP1, UPT, UR4, -0x3f, UPT ;  /* 0xffffffc10400788c */ /* 0x000fe4000bf26070 */
[----:B------:R-:W-:Y:S02]  /*14a0*/  USEL UR14, UR15, 0x4, UP0 ;  /* 0x000000040f0e7887 */ /* 0x000fe40008000000 */
[----:B------:R-:W-:-:S02]  /*14b0*/  UIADD3 UR13, UPT, UPT, UR13, 0x3e, URZ ;  /* 0x0000003e0d0d7890 */ /* 0x000fc4000fffe0ff */
[----:B------:R-:W-:Y:S02]  /*14c0*/  UIADD3 UR5, UPT, UPT, UR14, -0x1, URZ ;  /* 0xffffffff0e057890 */ /* 0x000fe4000fffe0ff */
[----:B------:R-:W-:-:S03]  /*14d0*/  UIADD3 UR7, UPT, UPT, UR15, -UR14, URZ ;  /* 0x8000000e0f077290 */ /* 0x000fc6000fffe0ff */
[----:B------:R-:W-:-:S04]  /*14e0*/  @UP1 UIADD3 UR5, UPT, UPT, UR14, URZ, URZ ;  /* 0x000000ff0e051290 */ /* 0x000fc8000fffe0ff */
[----:B--2---:R-:W-:-:S12]  /*14f0*/  UIADD3 UR5, UPT, UPT, UR5, 0x1, URZ ;  /* 0x0000000105057890 */ /* 0x004fd8000fffe0ff */
.L_x_35:
[----:B------:R-:W-:Y:S01]  /*1500*/  UISETP.NE.AND UP0, UPT, UR37, URZ, UPT ;  /* 0x000000ff2500728c */ /* 0x000fe2000bf05270 */
[----:B------:R-:W1:Y:S08]  /*1510*/  S2UR UR37, SR_CgaCtaId ;  /* 0x00000000002579c3 */ /* 0x000e700000008800 */
[----:B------:R-:W-:Y:S05]  /*1520*/  BRA.U UP0, `(.L_x_18) ;  /* 0x0000000100347547 */ /* 0x000fea000b800000 */
[----:B------:R-:W2:Y:S01]  /*1530*/  S2R R2, SR_CgaCtaId ;  /* 0x0000000000027919 */ /* 0x000ea20000008800 */
[----:B------:R-:W-:-:S04]  /*1540*/  MOV R3, 0x400 ;  /* 0x0000040000037802 */ /* 0x000fc80000000f00 */
[----:B--2---:R-:W-:Y:S02]  /*1550*/  LEA R3, R2, R3, 0x18 ;  /* 0x0000000302037211 */ /* 0x004fe400078ec0ff */
[----:B------:R-:W-:-:S03]  /*1560*/  SHF.L.U32 R2, R10, 0x1f, RZ ;  /* 0x0000001f0a027819 */ /* 0x000fc600000006ff */
[----:B------:R-:W-:-:S04]  /*1570*/  IMAD R3, R12, 0x8, R3 ;  /* 0x000000080c037824 */ /* 0x000fc800078e0203 */
[----:B------:R-:W2:Y:S02]  /*1580*/  SYNCS.PHASECHK.TRANS64.TRYWAIT P0, [R3+URZ+0xe0], R2 ;  /* 0x0000e002030075a7 */ /* 0x000ea400080011ff */
[----:B--2---:R-:W-:Y:S05]  /*1590*/  @!P0 BRA `(.L_x_19) ;  /* 0x0000006800c08947 */ /* 0x004fea0003800000 */
.L_x_106:
[----:B------:R-:W-:Y:S01]  /*15a0*/  VIADD R12, R12, 0x1 ;  /* 0x000000010c0c7836 */ /* 0x000fe20000000000 */
[----:B------:R2:W-:Y:S04]  /*15b0*/  SYNCS.ARRIVE.TRANS64.A1T0 RZ, [R3+URZ+0xd0], RZ ;  /* 0x0000d0ff03ff79a7 */ /* 0x0005e800081000ff */
[----:B------:R-:W-:-:S04]  /*15c0*/  ISETP.NE.AND P0, PT, R12, 0x2, PT ;  /* 0x000000020c00780c */ /* 0x000fc80003f05270 */
[----:B------:R-:W-:Y:S02]  /*15d0*/  SEL R12, R12, RZ, P0 ;  /* 0x000000ff0c0c7207 */ /* 0x000fe40000000000 */
[----:B--2---:R-:W-:-:S04]  /*15e0*/  SEL R3, RZ, 0x1, P0 ;  /* 0x00000001ff037807 */ /* 0x004fc80000000000 */
[----:B------:R-:W-:-:S07]  /*15f0*/  LOP3.LUT R10, R10, R3, RZ, 0x3c, !PT ;  /* 0x000000030a0a7212 */ /* 0x000fce00078e3cff */
.L_x_18:
[----:B------:R-:W-:Y:S01]  /*1600*/  UMOV UR4, 0x400 ;  /* 0x0000040000047882 */ /* 0x000fe20000000000 */
[----:B------:R-:W-:Y:S01]  /*1610*/  SHF.L.U32 R2, R15, 0x1f, RZ ;  /* 0x0000001f0f027819 */ /* 0x000fe200000006ff */
[----:B-1----:R-:W-:Y:S01]  /*1620*/  ULEA UR4, UR37, UR4, 0x18 ;  /* 0x0000000425047291 */ /* 0x002fe2000f8ec0ff */
[----:B------:R-:W-:Y:S01]  /*1630*/  R2UR UR35, R21 ;  /* 0x00000000152372ca */ /* 0x000fe200000e0000 */
[----:B------:R-:W-:Y:S01]  /*1640*/  UISETP.GE.U32.AND UP0, UPT, UR13, 0x3f, UPT ;  /* 0x0000003f0d00788c */ /* 0x000fe2000bf06070 */
[----:B------:R-:W-:Y:S01]  /*1650*/  R2UR UR11, R20 ;  /* 0x00000000140b72ca */ /* 0x000fe200000e0000 */
[----:B------:R-:W-:Y:S01]  /*1660*/  ULEA UR8, UR6, UR4, 0x3 ;  /* 0x0000000406087291 */ /* 0x000fe2000f8e18ff */
[----:B------:R-:W-:-:S08]  /*1670*/  UMOV UR24, URZ ;  /* 0x000000ff00187c82 */ /* 0x000fd00008000000 */
[----:B------:R1:W2:Y:S01]  /*1680*/  SYNCS.PHASECHK.TRANS64.TRYWAIT P0, [UR8+0x20], R2 ;  /* 0x00002002ff0075a7 */ /* 0x0002a20008001108 */
[----:B------:R-:W-:Y:S02]  /*1690*/  USHF.L.U32 UR35, UR35, 0x7, URZ ;  /* 0x0000000723237899 */ /* 0x000fe400080006ff */
[----:B------:R-:W-:Y:S01]  /*16a0*/  USHF.L.U32 UR11, UR11, 0x7, URZ ;  /* 0x000000070b0b7899 */ /* 0x000fe200080006ff */
[----:B------:R-:W-:Y:S11]  /*16b0*/  BRA.U !UP0, `(.L_x_20) ;  /* 0x0000000108a47547 */ /* 0x000ff6000b800000 */
[----:B------:R-:W-:Y:S01]  /*16c0*/  UMOV UR16, URZ ;  /* 0x000000ff00107c82 */ /* 0x000fe20008000000 */
[----:B------:R-:W-:-:S05]  /*16d0*/  UMOV UR17, UR6 ;  /* 0x0000000600117c82 */ /* 0x000fca0008000000 */
.L_x_25:
[----:B-1----:R-:W-:Y:S01]  /*16e0*/  ULEA UR33, UR17, UR4, 0x3 ;  /* 0x0000000411217291 */ /* 0x002fe2000f8e18ff */
[----:B--2---:R-:W-:Y:S01]  /*16f0*/  @!P5 MOV R3, 0x2000 ;  /* 0x000020000003d802 */ /* 0x004fe20000000f00 */
[----:B--2---:R-:W-:Y:S10]  /*1700*/  @P0 BRA `(.L_x_21) ;  /* 0x00000000000c0947 */ /* 0x004ff40003800000 */
[----:B------:R-:W-:-:S04]  /*1710*/  SHF.L.U32 R5, R15, 0x1f, RZ ;  /* 0x0000001f0f057819 */ /* 0x000fc800000006ff */
[----:B------:R-:W2:Y:S02]  /*1720*/  SYNCS.PHASECHK.TRANS64.TRYWAIT P0, [UR33+0x20], R5 ;  /* 0x00002005ff0075a7 */ /* 0x000ea40008001121 */
[----:B--2---:R-:W-:Y:S05]  /*1730*/  @!P0 BRA `(.L_x_22) ;  /* 0x00000068006c8947 */ /* 0x004fea0003800000 */
.L_x_21:
[----:B------:R2:W-:Y:S01]  /*1740*/  @!P5 SYNCS.ARRIVE.TRANS64 RZ, [UR33], R3 ;  /* 0x00000003ffffd9a7 */ /* 0x0005e20008000021 */
[----:B------:R-:W-:Y:S04]  /*1750*/  BSSY.RECONVERGENT B0, `(.L_x_23) ;  /* 0x0000003000007945 */ /* 0x000fe80003800200 */
[----:B------:R-:W-:Y:S05]  /*1760*/  @P4 BRA `(.L_x_24) ;  /* 0x0000000000044947 */ /* 0x000fea0003800000 */
[----:B------:R-:W-:Y:S05]  /*1770*/  BPT.TRAP 0x1 ;  /* 0x000000040000795c */ /* 0x000fea0000300000 */
.L_x_24:
[----:B------:R-:W-:Y:S05]  /*1780*/  BSYNC.RECONVERGENT B0 ;  /* 0x0000000000007941 */ /* 0x000fea0003800200 */
.L_x_23:
[----:B------:R-:W-:Y:S02]  /*1790*/  UIADD3 UR6, UPT, UPT, UR17, 0x1, URZ ;  /* 0x0000000111067890 */ /* 0x000fe4000fffe0ff */
[----:B------:R-:W-:Y:S02]  /*17a0*/  UIADD3 UR26, UP1, UPT, UR22, 0x80, URZ ;  /* 0x00000080161a7890 */ /* 0x000fe4000ff3e0ff */
[----:B------:R-:W-:Y:S02]  /*17b0*/  UISETP.NE.AND UP0, UPT, UR6, 0x4, UPT ;  /* 0x000000040600788c */ /* 0x000fe4000bf05270 */
[----:B------:R-:W-:Y:S02]  /*17c0*/  USHF.L.U32 UR34, UR16, 0x5, URZ ;  /* 0x0000000510227899 */ /* 0x000fe400080006ff */
[----:B------:R-:W-:Y:S02]  /*17d0*/  USEL UR9, URZ, 0x1, UP0 ;  /* 0x00000001ff097887 */ /* 0x000fe40008000000 */
[----:B------:R-:W-:-:S02]  /*17e0*/  USEL UR6, UR6, URZ, UP0 ;  /* 0x000000ff06067287 */ /* 0x000fc40008000000 */
[----:B------:R-:W-:Y:S02]  /*17f0*/  UIADD3 UR20, UP0, UPT, UR22, 0x180, URZ ;  /* 0x0000018016147890 */ /* 0x000fe4000ff1e0ff */
[----:B------:R-:W-:Y:S01]  /*1800*/  ULEA UR8, UR6, UR4, 0x3 ;  /* 0x0000000406087291 */ /* 0x000fe2000f8e18ff */
[----:B------:R-:W-:Y:S01]  /*1810*/  LOP3.LUT R15, R15, UR9, RZ, 0x3c, !PT ;  /* 0x000000090f0f7c12 */ /* 0x000fe2000f8e3cff */
[----:B------:R-:W-:Y:S02]  /*1820*/  UIADD3.X UR27, UPT, UPT, URZ, UR23, URZ, UP1, !UPT ;  /* 0x00000017ff1b7290 */ /* 0x000fe40008ffe4ff */
[----:B------:R-:W-:Y:S01]  /*1830*/  UIADD3.X UR21, UPT, UPT, URZ, UR23, URZ, UP0, !UPT ;  /* 0x00000017ff157290 */ /* 0x000fe200087fe4ff */
[----:B-1----:R-:W-:Y:S01]  /*1840*/  SHF.L.U32 R2, R15, 0x1f, RZ ;  /* 0x0000001f0f027819 */ /* 0x002fe200000006ff */
[----:B------:R-:W-:Y:S01]  /*1850*/  UMOV UR18, 0x0 ;  /* 0x0000000000127882 */ /* 0x000fe20000000000 */
[----:B------:R-:W-:Y:S01]  /*1860*/  UMOV UR19, 0x10000000 ;  /* 0x1000000000137882 */ /* 0x000fe20000000000 */
[----:B------:R-:W-:Y:S01]  /*1870*/  UMOV UR12, UR36 ;  /* 0x00000024000c7c82 */ /* 0x000fe20008000000 */
[----:B------:R1:W1:Y:S01]  /*1880*/  SYNCS.PHASECHK.TRANS64.TRYWAIT P0, [UR8+0x20], R2 ;  /* 0x00002002ff0075a7 */ /* 0x0002620008001108 */
[----:B------:R-:W-:Y:S01]  /*1890*/  ULEA UR8, UR17, UR4, 0xc ;  /* 0x0000000411087291 */ /* 0x000fe2000f8e60ff */
[----:B------:R-:W-:Y:S01]  /*18a0*/  UMOV UR9, UR33 ;  /* 0x0000002100097c82 */ /* 0x000fe20008000000 */
[----:B------:R-:W-:-:S02]  /*18b0*/  UMOV UR10, UR34 ;  /* 0x00000022000a7c82 */ /* 0x000fc40008000000 */
[----:B------:R-:W-:Y:S02]  /*18c0*/  UIADD3 UR32, UPT, UPT, UR8, 0x8400, URZ ;  /* 0x0000840008207890 */ /* 0x000fe4000fffe0ff */
[----:B------:R-:W-:Y:S02]  /*18d0*/  UIADD3 UR8, UPT, UPT, UR8, 0xc400, URZ ;  /* 0x0000c40008087890 */ /* 0x000fe4000fffe0ff */
[----:B------:R-:W-:Y:S01]  /*18e0*/  UIADD3 UR16, UPT, UPT, UR16, 0x1, URZ ;  /* 0x0000000110107890 */ /* 0x000fe2000fffe0ff */
[----:B------:R-:W-:Y:S01]  /*18f0*/  UMOV UR24, UR5 ;  /* 0x0000000500187c82 */ /* 0x000fe20008000000 */
[----:B------:R-:W-:Y:S02]  /*1900*/  UMOV UR17, UR6 ;  /* 0x0000000600117c82 */ /* 0x000fe40008000000 */
[----:B------:R-:W-:Y:S01]  /*1910*/  UISETP.NE.AND UP0, UPT, UR16, UR5, UPT ;  /* 0x000000051000728c */ /* 0x000fe2000bf05270 */
[----:B------:R1:W-:Y:S02]  /*1920*/  UTMALDG.3D [UR32], [UR26], desc[UR18] ;  /* 0x000012201a0075b4 */ /* 0x0003e40008011000 */
[----:B------:R1:W-:Y:S06]  /*1930*/  UTMALDG.3D [UR8], [UR20], desc[UR18] ;  /* 0x00001208140075b4 */ /* 0x0003ec0008011000 */
[----:B------:R-:W-:Y:S05]  /*1940*/  BRA.U UP0, `(.L_x_25) ;  /* 0xfffffffd00647547 */ /* 0x000fea000b83ffff */
.L_x_20:
[----:B-1----:R-:W-:Y:S01]  /*1950*/  ULEA UR8, UR6, UR4, 0x3 ;  /* 0x0000000406087291 */ /* 0x002fe2000f8e18ff */
[----:B------:R-:W-:Y:S01]  /*1960*/  SHF.L.U32 R2, R15, 0x1f, RZ ;  /* 0x0000001f0f027819 */ /* 0x000fe200000006ff */
[----:B------:R-:W-:Y:S01]  /*1970*/  @!P1 SYNCS.ARRIVE.TRANS64.A1T0 RZ, [UR4+0x68], RZ ;  /* 0x000068ffffff99a7 */ /* 0x000fe20008100004 */
[----:B------:R-:W-:-:S06]  /*1980*/  UISETP.GT.AND UP0, UPT, UR15, UR14, UPT ;  /* 0x0000000e0f00728c */ /* 0x000fcc000bf04270 */
[----:B--2---:R1:W2:Y:S03]  /*1990*/  SYNCS.PHASECHK.TRANS64.TRYWAIT P0, [UR8+0x20], R2 ;  /* 0x00002002ff0075a7 */ /* 0x0042a60008001108 */
[----:B------:R-:W-:Y:S05]  /*19a0*/  BRA.U !UP0, `(.L_x_26) ;  /* 0x0000000108a87547 */ /* 0x000fea000b800000 */
[----:B------:R-:W-:Y:S01]  /*19b0*/  UIADD3 UR21, UPT, UPT, UR7, UR24, URZ ;  /* 0x0000001807157290 */ /* 0x000fe2000fffe0ff */
[----:B------:R-:W-:-:S11]  /*19c0*/  UMOV UR25, UR6 ;  /* 0x0000000600197c82 */ /* 0x000fd60008000000 */
.L_x_31:
[----:B-1----:R-:W-:Y:S01]  /*19d0*/  ULEA UR17, UR25, UR4, 0x3 ;  /* 0x0000000419117291 */ /* 0x002fe2000f8e18ff */
[----:B--2---:R-:W-:Y:S01]  /*19e0*/  @!P5 MOV R3, 0x2000 ;  /* 0x000020000003d802 */ /* 0x004fe20000000f00 */
[----:B--2---:R-:W-:Y:S10]  /*19f0*/  @P0 BRA `(.L_x_27) ;  /* 0x00000000000c0947 */ /* 0x004ff40003800000 */
[----:B------:R-:W-:-:S04]  /*1a00*/  SHF.L.U32 R5, R15, 0x1f, RZ ;  /* 0x0000001f0f057819 */ /* 0x000fc800000006ff */
[----:B------:R-:W2:Y:S02]  /*1a10*/  SYNCS.PHASECHK.TRANS64.TRYWAIT P0, [UR17+0x20], R5 ;  /* 0x00002005ff0075a7 */ /* 0x000ea40008001111 */
[----:B--2---:R-:W-:Y:S05]  /*1a20*/  @!P0 BRA `(.L_x_28) ;  /* 0x0000006400c88947 */ /* 0x004fea0003800000 */
.L_x_27:
[----:B------:R2:W-:Y:S01]  /*1a30*/  @!P5 SYNCS.ARRIVE.TRANS64 RZ, [UR17], R3 ;  /* 0x00000003ffffd9a7 */ /* 0x0005e20008000011 */
[----:B------:R-:W-:Y:S04]  /*1a40*/  BSSY.RECONVERGENT B0, `(.L_x_29) ;  /* 0x0000003000007945 */ /* 0x000fe80003800200 */
[----:B------:R-:W-:Y:S05]  /*1a50*/  @P4 BRA `(.L_x_30) ;  /* 0x0000000000044947 */ /* 0x000fea0003800000 */
[----:B------:R-:W-:Y:S05]  /*1a60*/  BPT.TRAP 0x1 ;  /* 0x000000040000795c */ /* 0x000fea0000300000 */
.L_x_30:
[----:B------:R-:W-:Y:S05]  /*1a70*/  BSYNC.RECONVERGENT B0 ;  /* 0x0000000000007941 */ /* 0x000fea0003800200 */
.L_x_29:
        /* <DEDUP_REMOVED lines=20> */
[----:B------:R-:W-:Y:S01]  /*1bc0*/  UIADD3 UR8, UPT, UPT, UR8, 0xc400, URZ ;  /* 0x0000c40008087890 */ /* 0x000fe2000fffe0ff */
[----:B------:R-:W-:Y:S01]  /*1bd0*/  UMOV UR9, UR17 ;  /* 0x0000001100097c82 */ /* 0x000fe20008000000 */
[----:B------:R-:W-:Y:S01]  /*1be0*/  UMOV UR10, UR18 ;  /* 0x00000012000a7c82 */ /* 0x000fe20008000000 */
[----:B------:R-:W-:Y:S01]  /*1bf0*/  UIADD3 UR24, UPT, UPT, UR24, 0x1, URZ ;  /* 0x0000000118187890 */ /* 0x000fe2000fffe0ff */
[----:B------:R-:W-:-:S03]  /*1c00*/  UMOV UR25, UR6 ;  /* 0x0000000600197c82 */ /* 0x000fc60008000000 */
[----:B------:R1:W-:Y:S01]  /*1c10*/  UTMALDG.3D [UR16], [UR30], desc[UR26] ;  /* 0x00001a101e0075b4 */ /* 0x0003e20008011000 */
[----:B------:R-:W-:Y:S01]  /*1c20*/  UISETP.NE.AND UP0, UPT, UR24, UR21, UPT ;  /* 0x000000151800728c */ /* 0x000fe2000bf05270 */
[----:B------:R1:W-:Y:S08]  /*1c30*/  UTMALDG.3D [UR8], [UR28], desc[UR26] ;  /* 0x00001a081c0075b4 */ /* 0x0003f00008011000 */
[----:B------:R-:W-:Y:S05]  /*1c40*/  BRA.U UP0, `(.L_x_31) ;  /* 0xfffffffd00607547 */ /* 0x000fea000b83ffff */
.L_x_26:
[C---:B-1----:R-:W-:Y:S01]  /*1c50*/  LEA R2, R14.reuse, UR4, 0x3 ;  /* 0x000000040e027c11 */ /* 0x042fe2000f8e18ff */
[----:B------:R-:W-:Y:S01]  /*1c60*/  NOP ;  /* 0x0000000000007918 */ /* 0x000fe20000000000 */
[----:B--2---:R-:W-:Y:S02]  /*1c70*/  SHF.L.U32 R3, R13, 0x1f, RZ ;  /* 0x0000001f0d037819 */ /* 0x004fe400000006ff */
[----:B------:R-:W-:Y:S02]  /*1c80*/  LEA R4, R14, UR4, 0x4 ;  /* 0x000000040e047c11 */ /* 0x000fe4000f8e20ff */
[----:B------:R-:W1:Y:S02]  /*1c90*/  SYNCS.PHASECHK.TRANS64.TRYWAIT P0, [R2+URZ+0x70], R3 ;  /* 0x00007003020075a7 */ /* 0x000e6400080011ff */
[----:B-1----:R-:W-:Y:S05]  /*1ca0*/  @!P0 BRA `(.L_x_32) ;  /* 0x0000006400408947 */ /* 0x002fea0003800000 */
.L_x_109:
[----:B------:R-:W2:Y:S01]  /*1cb0*/  LDS.128 R4, [R4+0x100] ;  /* 0x0001000004047984 */ /* 0x000ea20000000c00 */
[----:B---3--:R-:W-:Y:S01]  /*1cc0*/  ISETP.GE.AND P0, PT, R72, 0x1, PT ;  /* 0x000000014800780c */ /* 0x008fe20003f06270 */
[----:B-1----:R-:W-:Y:S01]  /*1cd0*/  VIADD R2, R2, 0x80 ;  /* 0x0000008002027836 */ /* 0x002fe20000000000 */
[----:B------:R-:W-:Y:S01]  /*1ce0*/  @!PT LDS RZ, [RZ] ;  /* 0x00000000fffff984 */ /* 0x000fe20000000800 */
[----:B------:R-:W-:Y:S01]  /*1cf0*/  @!PT LDS RZ, [RZ] ;  /* 0x00000000fffff984 */ /* 0x000fe20000000800 */
[----:B------:R-:W-:Y:S01]  /*1d00*/  @!PT LDS RZ, [RZ] ;  /* 0x00000000fffff984 */ /* 0x000fe20000000800 */
[----:B------:R-:W-:Y:S01]  /*1d10*/  @!PT LDS RZ, [RZ] ;  /* 0x00000000fffff984 */ /* 0x000fe20000000800 */
[----:B------:R1:W-:Y:S06]  /*1d20*/  MEMBAR.ALL.CTA ;  /* 0x0000000000007992 */ /* 0x0003ec0000008000 */
[----:B-1----:R-:W1:Y:S01]  /*1d30*/  FENCE.VIEW.ASYNC.S ;  /* 0x00000000000073c6 */ /* 0x002e620000000000 */
[----:B------:R-:W-:-:S04]  /*1d40*/  PRMT R2, RZ, 0x654, R2 ;  /* 0x00000654ff027816 */ /* 0x000fc80000000002 */
[----:B-1----:R1:W-:Y:S01]  /*1d50*/  SYNCS.ARRIVE.TRANS64.RED.A1T0 RZ, [R2+URZ], RZ ;  /* 0x000000ff02ff79a7 */ /* 0x0023e200081004ff */
[----:B--2---:R-:W-:-:S13]  /*1d60*/  LOP3.LUT P2, RZ, R6, 0x1, RZ, 0xc0, !PT ;  /* 0x0000000106ff7812 */ /* 0x004fda000784c0ff */
[----:B------:R-:W-:Y:S01]  /*1d70*/  @P2 SHF.R.U32.HI R3, RZ, 0x10, R5 ;  /* 0x00000010ff032819 */ /* 0x000fe20000011605 */
[----:B------:R-:W-:Y:S01]  /*1d80*/  VOTEU.ANY UP0, P2 ;  /* 0x0000000000ff7886 */ /* 0x000fe20001000100 */
[----:B------:R-:W-:Y:S02]  /*1d90*/  @P2 MOV R11, R4 ;  /* 0x00000004000b2202 */ /* 0x000fe40000000f00 */
[----:B------:R-:W-:Y:S02]  /*1da0*/  @P2 R2UR.BROADCAST UR8, R3 ;  /* 0x00000000030822ca */ /* 0x000fe400008e0000 */
[----:B------:R-:W-:-:S11]  /*1db0*/  @P2 LOP3.LUT R8, R5, 0xffff, RZ, 0xc0, !PT ;  /* 0x0000ffff05082812 */ /* 0x000fd600078ec0ff */
[----:B------:R-:W-:Y:S01]  /*1dc0*/  @UP0 UMOV UR36, UR8 ;  /* 0x0000000800240c82 */ /* 0x000fe20008000000 */
[----:B-1----:R-:W-:Y:S05]  /*1dd0*/  @!P0 BRA `(.L_x_33) ;  /* 0x0000000000b88947 */ /* 0x002fea0003800000 */
[----:B------:R-:W4:Y:S01]  /*1de0*/  LDC.64 R4, c[0x0][0xb18] ;  /* 0x0002c600ff047b82 */ /* 0x000f220000000a00 */
[----:B------:R-:W-:-:S07]  /*1df0*/  ISETP.NE.AND P3, PT, R72, 0x1, PT ;  /* 0x000000014800780c */ /* 0x000fce0003f65270 */
[----:B------:R-:W1:Y:S08]  /*1e00*/  LDC.64 R6, c[0x0][0xb10] ;  /* 0x0002c400ff067b82 */ /* 0x000e700000000a00 */
[----:B------:R-:W2:Y:S08]  /*1e10*/  LDC R16, c[0x0][0xb20] ;  /* 0x0002c800ff107b82 */ /* 0x000eb00000000800 */
[----:B------:R-:W3:Y:S01]  /*1e20*/  LDC R18, c[0x0][0xb0c] ;  /* 0x0002c300ff127b82 */ /* 0x000ee20000000800 */
[----:B----4-:R-:W-:Y:S01]  /*1e30*/  IMAD.HI.U32 R17, R0, R5, RZ ;  /* 0x0000000500117227 */ /* 0x010fe200078e00ff */
[----:B------:R-:W-:-:S03]  /*1e40*/  ISETP.NE.AND P0, PT, R4, 0x1, PT ;  /* 0x000000010400780c */ /* 0x000fc60003f05270 */
[----:B------:R-:W-:-:S03]  /*1e50*/  IMAD.HI.U32 R5, R8, R5, RZ ;  /* 0x0000000508057227 */ /* 0x000fc600078e00ff */
[----:B------:R-:W4:Y:S01]  /*1e60*/  LDC.64 R2, c[0x0][0xb28] ;  /* 0x0002ca00ff027b82 */ /* 0x000f220000000a00 */
[----:B-1----:R-:W-:-:S04]  /*1e70*/  IMAD.HI.U32 R20, R9, R6, RZ ;  /* 0x0000000609147227 */ /* 0x002fc800078e00ff */
[----:B------:R-:W-:Y:S01]  /*1e80*/  IMAD.HI.U32 R22, R11, R6, RZ ;  /* 0x000000060b167227 */ /* 0x000fe200078e00ff */
[----:B------:R-:W-:Y:S02]  /*1e90*/  SHF.R.U32.HI R20, RZ, R7, R20 ;  /* 0x00000007ff147219 */ /* 0x000fe40000011614 */
[-C--:B--2---:R-:W-:Y:S02]  /*1ea0*/  SHF.R.U32.HI R17, RZ, R16.reuse, R17 ;  /* 0x00000010ff117219 */ /* 0x084fe40000011611 */
[----:B------:R-:W-:Y:S02]  /*1eb0*/  SHF.R.U32.HI R5, RZ, R16, R5 ;  /* 0x00000010ff057219 */ /* 0x000fe40000011605 */
[----:B------:R-:W-:Y:S02]  /*1ec0*/  SEL R17, R0, R17, !P0 ;  /* 0x0000001100117207 */ /* 0x000fe40004000000 */
[----:B------:R-:W-:Y:S02]  /*1ed0*/  SHF.R.U32.HI R22, RZ, R7, R22 ;  /* 0x00000007ff167219 */ /* 0x000fe40000011616 */
[----:B---3--:R-:W-:-:S02]  /*1ee0*/  ISETP.NE.AND P1, PT, R18, 0x1, PT ;  /* 0x000000011200780c */ /* 0x008fc40003f25270 */
[----:B------:R-:W-:Y:S02]  /*1ef0*/  SEL R5, R8, R5, !P0 ;  /* 0x0000000508057207 */ /* 0x000fe40004000000 */
[----:B------:R-:W-:Y:S02]  /*1f00*/  SEL R19, R9, R20, !P1 ;  /* 0x0000001409137207 */ /* 0x000fe40004800000 */
[----:B------:R-:W-:Y:S01]  /*1f10*/  SEL R7, R11, R22, !P1 ;  /* 0x000000160b077207 */ /* 0x000fe20004800000 */
[----:B----4-:R-:W-:-:S04]  /*1f20*/  IMAD.HI.U32 R20, R17, R2, RZ ;  /* 0x0000000211147227 */ /* 0x010fc800078e00ff */
[----:B------:R-:W-:Y:S01]  /*1f30*/  IMAD.HI.U32 R6, R19, R2, RZ ;  /* 0x0000000213067227 */ /* 0x000fe200078e00ff */
[----:B------:R-:W-:-:S04]  /*1f40*/  @P3 SHF.R.U32.HI R17, RZ, R3, R20 ;  /* 0x00000003ff113219 */ /* 0x000fc80000011614 */
[----:B------:R-:W-:Y:S01]  /*1f50*/  @P3 SHF.R.U32.HI R19, RZ, R3, R6 ;  /* 0x00000003ff133219 */ /* 0x000fe20000011606 */
[----:B------:R-:W-:-:S04]  /*1f60*/  IMAD R17, R72, R17, RZ ;  /* 0x0000001148117224 */ /* 0x000fc800078e02ff */
[----:B------:R-:W-:Y:S01]  /*1f70*/  IMAD R6, R72, R19, RZ ;  /* 0x0000001348067224 */ /* 0x000fe200078e02ff */
[C---:B------:R-:W-:Y:S02]  /*1f80*/  ISETP.GE.AND P0, PT, R5.reuse, R17, PT ;  /* 0x000000110500720c */ /* 0x040fe40003f06270 */
[----:B------:R-:W-:Y:S02]  /*1f90*/  IADD3 R17, PT, PT, -R5, RZ, RZ ;  /* 0x000000ff05117210 */ /* 0x000fe40007ffe1ff */
[----:B------:R-:W-:Y:S01]  /*1fa0*/  ISETP.GE.OR P0, PT, R7, R6, P0 ;  /* 0x000000060700720c */ /* 0x000fe20000706670 */
[----:B------:R-:W-:-:S04]  /*1fb0*/  IMAD.HI.U32 R6, R5, R2, RZ ;  /* 0x0000000205067227 */ /* 0x000fc800078e00ff */
[----:B------:R-:W-:Y:S01]  /*1fc0*/  IMAD R8, R4, R17, R8 ;  /* 0x0000001104087224 */ /* 0x000fe200078e0208 */
[----:B------:R-:W-:-:S04]  /*1fd0*/  SHF.R.U32.HI R6, RZ, R3, R6 ;  /* 0x00000003ff067219 */ /* 0x000fc80000011606 */
[----:B------:R-:W-:-:S03]  /*1fe0*/  SEL R6, R5, R6, !P3 ;  /* 0x0000000605067207 */ /* 0x000fc60005800000 */
[----:B------:R-:W-:-:S04]  /*1ff0*/  @!P0 IMAD.HI.U32 R16, R7, R2, RZ ;  /* 0x0000000207108227 */ /* 0x000fc800078e00ff */
[----:B------:R-:W-:Y:S01]  /*2000*/  IMAD.MOV R2, RZ, RZ, -R6 ;  /* 0x000000ffff027224 */ /* 0x000fe200078e0a06 */
[----:B------:R-:W-:-:S03]  /*2010*/  @!P0 SHF.R.U32.HI R16, RZ, R3, R16 ;  /* 0x00000003ff108219 */ /* 0x000fc60000011610 */
[----:B------:R-:W-:Y:S01]  /*2020*/  IMAD R2, R72, R2, R5 ;  /* 0x0000000248027224 */ /* 0x000fe200078e0205 */
        /* <DEDUP_REMOVED lines=9> */
.L_x_33:
[----:B------:R-:W1:Y:S02]  /*20c0*/  LDCU UR8, c[0x0][0xb30] ;  /* 0x00016600ff0877ac */ /* 0x000e640008000800 */
[----:B-1----:R-:W-:-:S09]  /*20d0*/  UISETP.NE.AND UP0, UPT, UR8, 0x1, UPT ;  /* 0x000000010800788c */ /* 0x002fd2000bf05270 */
[----:B------:R-:W-:Y:S05]  /*20e0*/  BRA.U UP0, `(.L_x_34) ;  /* 0x0000000100407547 */ /* 0x000fea000b800000 */
[----:B------:R-:W1:Y:S08]  /*20f0*/  LDC.64 R4, c[0x0][0xb10] ;  /* 0x0002c400ff047b82 */ /* 0x000e700000000a00 */
[----:B------:R-:W2:Y:S08]  /*2100*/  LDC.64 R2, c[0x0][0xb18] ;  /* 0x0002c600ff027b82 */ /* 0x000eb00000000a00 */
[----:B------:R-:W3:Y:S08]  /*2110*/  LDC R6, c[0x0][0xb20] ;  /* 0x0002c800ff067b82 */ /* 0x000ef00000000800 */
[----:B------:R-:W4:Y:S01]  /*2120*/  LDC R16, c[0x0][0xb0c] ;  /* 0x0002c300ff107b82 */ /* 0x000f220000000800 */
[----:B-1----:R-:W-:-:S05]  /*2130*/  IMAD.HI.U32 R4, R11, R4, RZ ;  /* 0x000000040b047227 */ /* 0x002fca00078e00ff */
[----:B------:R-:W-:Y:S01]  /*2140*/  SHF.R.U32.HI R4, RZ, R5, R4 ;  /* 0x00000005ff047219 */ /* 0x000fe20000011604 */
[----:B--2---:R-:W-:Y:S01]  /*2150*/  IMAD.HI.U32 R3, R8, R3, RZ ;  /* 0x0000000308037227 */ /* 0x004fe200078e00ff */
[----:B------:R-:W-:-:S04]  /*2160*/  ISETP.NE.AND P0, PT, R2, 0x1, PT ;  /* 0x000000010200780c */ /* 0x000fc80003f05270 */
[----:B---3--:R-:W-:-:S04]  /*2170*/  SHF.R.U32.HI R3, RZ, R6, R3 ;  /* 0x00000006ff037219 */ /* 0x008fc80000011603 */
[----:B------:R-:W-:Y:S02]  /*2180*/  SEL R3, R8, R3, !P0 ;  /* 0x0000000308037207 */ /* 0x000fe40004000000 */
[----:B----4-:R-:W-:-:S04]  /*2190*/  ISETP.NE.AND P1, PT, R16, 0x1, PT ;  /* 0x000000011000780c */ /* 0x010fc80003f25270 */
[----:B------:R-:W-:-:S05]  /*21a0*/  SEL R4, R11, R4, !P1 ;  /* 0x000000040b047207 */ /* 0x000fca0004800000 */
[----:B------:R-:W-:Y:S02]  /*21b0*/  IMAD.IADD R5, R3, 0x1, -R4 ;  /* 0x0000000103057824 */ /* 0x000fe400078e0a04 */
[----:B------:R-:W-:Y:S02]  /*21c0*/  IMAD.IADD R3, R4, 0x1, -R3 ;  /* 0x0000000104037824 */ /* 0x000fe400078e0a03 */
[----:B------:R-:W-:Y:S02]  /*21d0*/  IMAD R11, R5, R16, R11 ;  /* 0x00000010050b7224 */ /* 0x000fe400078e020b */
[----:B------:R-:W-:-:S07]  /*21e0*/  IMAD R8, R3, R2, R8 ;  /* 0x0000000203087224 */ /* 0x000fce00078e0208 */
.L_x_34:
[----:B------:R-:W-:Y:S01]  /*21f0*/  VIADD R14, R14, 0x1 ;  /* 0x000000010e0e7836 */ /* 0x000fe20000000000 */
[----:B------:R-:W-:Y:S01]  /*2200*/  PLOP3.LUT P1, PT, PT, PT, PT, 0x80, 0x8 ;  /* 0x000000000008781c */ /* 0x000fe20003f2f070 */
[----:B------:R-:W-:Y:S02]  /*2210*/  IMAD.IADD R21, R11, 0x1, R170 ;  /* 0x000000010b157824 */ /* 0x000fe400078e02aa */
[----:B------:R-:W-:Y:S01]  /*2220*/  IMAD.IADD R20, R8, 0x1, R147 ;  /* 0x0000000108147824 */ /* 0x000fe200078e0293 */
[----:B------:R-:W-:-:S04]  /*2230*/  ISETP.NE.AND P0, PT, R14, 0x2, PT ;  /* 0x000000020e00780c */ /* 0x000fc80003f05270 */
[----:B------:R-:W-:Y:S02]  /*2240*/  SEL R2, RZ, 0x1, P0 ;  /* 0x00000001ff027807 */ /* 0x000fe40000000000 */
[----:B------:R-:W-:Y:S02]  /*2250*/  SEL R14, R14, RZ, P0 ;  /* 0x000000ff0e0e7207 */ /* 0x000fe40000000000 */
[----:B------:R-:W-:Y:S01]  /*2260*/  LOP3.LUT R13, R13, R2, RZ, 0x3c, !PT ;  /* 0x000000020d0d7212 */ /* 0x000fe200078e3cff */
[----:B------:R-:W-:Y:S06]  /*2270*/  @P2 BRA `(.L_x_35) ;  /* 0xfffffff000a02947 */ /* 0x000fec000383ffff */
[----:B------:R-:W-:Y:S01]  /*2280*/  UIADD3 UR4, UPT, UPT, UR4, 0x20, URZ ;  /* 0x0000002004047890 */ /* 0x000fe2000fffe0ff */
[----:B------:R-:W-:-:S03]  /*2290*/  SHF.L.U32 R3, R15, 0x1f, RZ ;  /* 0x0000001f0f037819 */ /* 0x000fc600000006ff */
[----:B------:R-:W-:-:S09]  /*22a0*/  ULEA UR5, UR6, UR4, 0x3 ;  /* 0x0000000406057291 */ /* 0x000fd2000f8e18ff */
[----:B------:R-:W1:Y:S02]  /*22b0*/  SYNCS.PHASECHK.TRANS64.TRYWAIT P0, [UR5], R3 ;  /* 0x00000003ff0075a7 */ /* 0x000e640008001105 */
[----:B-1----:R-:W-:Y:S05]  /*22c0*/  @!P0 BRA `(.L_x_36) ;  /* 0x0000005c00cc8947 */ /* 0x002fea0003800000 */
.L_x_111:
[----:B------:R-:W-:-:S04]  /*22d0*/  UIADD3 UR6, UPT, UPT, UR6, 0x1, URZ ;  /* 0x0000000106067890 */ /* 0x000fc8000fffe0ff */
[----:B------:R-:W-:-:S04]  /*22e0*/  UISETP.NE.AND UP0, UPT, UR6, 0x4, UPT ;  /* 0x000000040600788c */ /* 0x000fc8000bf05270 */
[----:B------:R-:W-:Y:S02]  /*22f0*/  USEL UR7, URZ, 0x1, UP0 ;  /* 0x00000001ff077887 */ /* 0x000fe40008000000 */
[----:B------:R-:W-:-:S04]  /*2300*/  USEL UR6, UR6, URZ, UP0 ;  /* 0x000000ff06067287 */ /* 0x000fc80008000000 */
[----:B------:R-:W-:Y:S01]  /*2310*/  ULEA UR5, UR6, UR4, 0x3 ;  /* 0x0000000406057291 */ /* 0x000fe2000f8e18ff */
[----:B------:R-:W-:-:S04]  /*2320*/  LOP3.LUT R2, R15, UR7, RZ, 0x3c, !PT ;  /* 0x000000070f027c12 */ /* 0x000fc8000f8e3cff */
[----:B-1----:R-:W-:-:S04]  /*2330*/  SHF.L.U32 R3, R2, 0x1f, RZ ;  /* 0x0000001f02037819 */ /* 0x002fc800000006ff */
[----:B------:R-:W1:Y:S02]  /*2340*/  SYNCS.PHASECHK.TRANS64.TRYWAIT P0, [UR5], R3 ;  /* 0x00000003ff0075a7 */ /* 0x000e640008001105 */
[----:B-1----:R-:W-:Y:S05]  /*2350*/  @!P0 BRA `(.L_x_37) ;  /* 0x0000005c00c08947 */ /* 0x002fea0003800000 */
.L_x_113:
        /* <DEDUP_REMOVED lines=9> */
.L_x_115:
[----:B------:R-:W-:-:S04]  /*23f0*/  UIADD3 UR6, UPT, UPT, UR6, 0x1, URZ ;  /* 0x0000000106067890 */ /* 0x000fc8000fffe0ff */
[----:B------:R-:W-:-:S04]  /*2400*/  UISETP.NE.AND UP0, UPT, UR6, 0x4, UPT ;  /* 0x000000040600788c */ /* 0x000fc8000bf05270 */
[----:B------:R-:W-:Y:S02]  /*2410*/  USEL UR5, URZ, 0x1, UP0 ;  /* 0x00000001ff057887 */ /* 0x000fe40008000000 */
[----:B------:R-:W-:-:S04]  /*2420*/  USEL UR6, UR6, URZ, UP0 ;  /* 0x000000ff06067287 */ /* 0x000fc80008000000 */
[----:B------:R-:W-:Y:S01]  /*2430*/  ULEA UR6, UR6, UR4, 0x3 ;  /* 0x0000000406067291 */ /* 0x000fe2000f8e18ff */
[----:B-1----:R-:W-:-:S04]  /*2440*/  LOP3.LUT R3, R2, UR5, RZ, 0x3c, !PT ;  /* 0x0000000502037c12 */ /* 0x002fc8000f8e3cff */
[----:B------:R-:W-:Y:S01]  /*2450*/  SHF.L.U32 R3, R3, 0x1f, RZ ;  /* 0x0000001f03037819 */ /* 0x000fe200000006ff */
[----:B----4-:R-:W-:-:S07]  /*2460*/  IMAD.U32 R0, RZ, RZ, UR6 ;  /* 0x00000006ff007e24 */ /* 0x010fce000f8e00ff */
.L_x_39:
[----:B-1----:R1:W2:Y:S02]  /*2470*/  SYNCS.PHASECHK.TRANS64.TRYWAIT P0, [R0+URZ], R3 ;  /* 0x00000003000075a7 */ /* 0x0022a400080011ff */
[----:B--2---:R-:W-:Y:S05]  /*2480*/  @!P0 NANOSLEEP.SYNCS 0x989680 ;  /* 0x009896800000895d */ /* 0x004fea0003900000 */
[----:B------:R-:W2:Y:S02]  /*2490*/  @!P0 SYNCS.PHASECHK.TRANS64 P0, [R0+URZ], R3 ;  /* 0x00000003000085a7 */ /* 0x000ea400080010ff */
[----:B--2---:R-:W-:Y:S05]  /*24a0*/  @P0 EXIT ;  /* 0x000000000000094d */ /* 0x004fea0003800000 */
[----:B------:R-:W-:Y:S05]  /*24b0*/  BRA `(.L_x_39) ;  /* 0xfffffffc00ec7947 */ /* 0x000fea000383ffff */
.L_x_17:
[----:B------:R-:W-:-:S04]  /*24c0*/  UISETP.NE.AND UP1, UPT, UR37, URZ, UPT ;  /* 0x000000ff2500728c */ /* 0x000fc8000bf25270 */
[----:B------:R-:W-:-:S09]  /*24d0*/  UISETP.NE.OR UP1, UPT, UR8, 0x1, UP1 ;  /* 0x000000010800788c */ /* 0x000fd20008f25670 */
[----:B------:R-:W-:Y:S05]  /*24e0*/  BRA.U UP1, `(.L_x_40) ;  /* 0x0000000501487547 */ /* 0x000fea000b800000 */
[----:B------:R-:W-:Y:S01]  /*24f0*/  ISETP.NE.AND P2, PT, R2, RZ, PT ;  /* 0x000000ff0200720c */ /* 0x000fe20003f45270 */
[----:B------:R-:W-:Y:S01]  /*2500*/  IMAD.MOV.U32 R12, RZ, RZ, 0x1 ;  /* 0x00000001ff0c7424 */ /* 0x000fe200078e00ff */
[----:B------:R-:W-:Y:S02]  /*2510*/  CS2R R10, SRZ ;  /* 0x00000000000a7805 */ /* 0x000fe4000001ff00 */
[----:B------:R-:W-:Y:S01]  /*2520*/  CS2R R8, SRZ ;  /* 0x0000000000087805 */ /* 0x000fe2000001ff00 */
[----:B------:R-:W-:Y:S01]  /*2530*/  UMOV UR4, 0x400 ;  /* 0x0000040000047882 */ /* 0x000fe20000000000 */
[----:B------:R-:W-:Y:S01]  /*2540*/  UMOV UR6, URZ ;  /* 0x000000ff00067c82 */ /* 0x000fe20008000000 */
[----:B------:R-:W-:-:S12]  /*2550*/  ULEA UR37, UR37, UR4, 0x18 ;  /* 0x0000000425257291 */ /* 0x000fd8000f8ec0ff */
.L_x_44:
[----:B------:R-:W-:Y:S02]  /*2560*/  LEA R0, R8, UR37, 0x3 ;  /* 0x0000002508007c11 */ /* 0x000fe4000f8e18ff */
[----:B------:R-:W-:-:S03]  /*2570*/  SHF.L.U32 R5, R9, 0x1f, RZ ;  /* 0x0000001f09057819 */ /* 0x000fc600000006ff */
[----:B------:R-:W-:Y:S01]  /*2580*/  VIADD R4, R0, 0xe0 ;  /* 0x000000e000047836 */ /* 0x000fe20000000000 */
[----:B------:R-:W1:Y:S02]  /*2590*/  SYNCS.PHASECHK.TRANS64.TRYWAIT P0, [R0+URZ+0xd0], R5 ;  /* 0x0000d005000075a7 */ /* 0x000e6400080011ff */
[----:B-1----:R-:W-:Y:S05]  /*25a0*/  @!P0 BRA `(.L_x_41) ;  /* 0x0000005c005c8947 */ /* 0x002fea0003800000 */
.L_x_116:
[----:B------:R-:W-:Y:S01]  /*25b0*/  ULEA UR5, UR6, UR37, 0x3 ;  /* 0x0000002506057291 */ /* 0x000fe2000f8e18ff */
[----:B------:R-:W-:Y:S02]  /*25c0*/  PRMT R4, RZ, 0x654, R4 ;  /* 0x00000654ff047816 */ /* 0x000fe40000000004 */
[----:B-1----:R-:W-:Y:S01]  /*25d0*/  SHF.L.U32 R5, R12, 0x1f, RZ ;  /* 0x0000001f0c057819 */ /* 0x002fe200000006ff */
[----:B------:R-:W-:Y:S01]  /*25e0*/  UIADD3 UR4, UPT, UPT, UR5, 0x70, URZ ;  /* 0x0000007005047890 */ /* 0x000fe2000fffe0ff */
[----:B------:R1:W-:Y:S05]  /*25f0*/  SYNCS.ARRIVE.TRANS64.RED.A1T0 RZ, [R4+URZ], RZ ;  /* 0x000000ff04ff79a7 */ /* 0x0003ea00081004ff */
[----:B------:R-:W-:Y:S01]  /*2600*/  IMAD.U32 R7, RZ, RZ, UR4 ;  /* 0x00000004ff077e24 */ /* 0x000fe2000f8e00ff */
[----:B------:R-:W2:Y:S04]  /*2610*/  SYNCS.PHASECHK.TRANS64.TRYWAIT P0, [UR5+0x80], R5 ;  /* 0x00008005ff0075a7 */ /* 0x000ea80008001105 */
[----:B------:R-:W-:Y:S01]  /*2620*/  PRMT R6, R2, 0x654, R7 ;  /* 0x0000065402067816 */ /* 0x000fe20000000007 */
[----:B-1----:R-:W-:Y:S01]  /*2630*/  @!P2 IMAD.MOV.U32 R4, RZ, RZ, 0x10 ;  /* 0x00000010ff04a424 */ /* 0x002fe200078e00ff */
[----:B--2---:R-:W-:Y:S06]  /*2640*/  @!P0 BRA `(.L_x_42) ;  /* 0x0000005c00488947 */ /* 0x004fec0003800000 */
.L_x_118:
[----:B------:R-:W-:Y:S01]  /*2650*/  ULEA UR4, UR6, UR37, 0x4 ;  /* 0x0000002506047291 */ /* 0x000fe2000f8e20ff */
[----:B------:R-:W-:Y:S01]  /*2660*/  SEL R3, R6, R3, !P2 ;  /* 0x0000000306037207 */ /* 0x000fe20005000000 */
[----:B------:R-:W-:Y:S01]  /*2670*/  UIADD3 UR5, UPT, UPT, UR5, 0x70, URZ ;  /* 0x0000007005057890 */ /* 0x000fe2000fffe0ff */
[----:B-1----:R-:W-:Y:S01]  /*2680*/  LEA R0, R11, UR37, 0x3 ;  /* 0x000000250b007c11 */ /* 0x002fe2000f8e18ff */
[----:B------:R-:W-:Y:S01]  /*2690*/  UIADD3 UR4, UPT, UPT, UR4, 0x100, URZ ;  /* 0x0000010004047890 */ /* 0x000fe2000fffe0ff */
[----:B------:R-:W-:Y:S01]  /*26a0*/  SHF.L.U32 R5, R10, 0x1f, RZ ;  /* 0x0000001f0a057819 */ /* 0x000fe200000006ff */
[----:B------:R1:W-:Y:S01]  /*26b0*/  @!P2 SYNCS.ARRIVE.TRANS64.RED RZ, [R3+URZ], R4 ;  /* 0x0000000403ffa9a7 */ /* 0x0003e200080004ff */
[----:B------:R-:W-:Y:S01]  /*26c0*/  UIADD3 UR6, UPT, UPT, UR6, 0x1, URZ ;  /* 0x0000000106067890 */ /* 0x000fe2000fffe0ff */
[----:B------:R-:W-:-:S03]  /*26d0*/  VIADD R8, R8, 0x1 ;  /* 0x0000000108087836 */ /* 0x000fc60000000000 */
[----:B------:R-:W-:Y:S02]  /*26e0*/  UISETP.NE.AND UP0, UPT, UR6, 0x2, UPT ;  /* 0x000000020600788c */ /* 0x000fe4000bf05270 */
[----:B------:R-:W-:Y:S06]  /*26f0*/  UGETNEXTWORKID.BROADCAST [UR4], [UR5] ;  /* 0x00000000040073ca */ /* 0x000fec0008000100 */
[----:B------:R-:W-:Y:S01]  /*2700*/  USEL UR4, URZ, 0x1, UP0 ;  /* 0x00000001ff047887 */ /* 0x000fe20008000000 */
[----:B------:R-:W-:Y:S01]  /*2710*/  ISETP.NE.AND P0, PT, R8, 0x2, PT ;  /* 0x000000020800780c */ /* 0x000fe20003f05270 */
[----:B------:R-:W-:Y:S01]  /*2720*/  USEL UR6, UR6, URZ, UP0 ;  /* 0x000000ff06067287 */ /* 0x000fe20008000000 */
[----:B------:R-:W2:Y:S03]  /*2730*/  SYNCS.PHASECHK.TRANS64.TRYWAIT P1, [R0+URZ+0x70], R5 ;  /* 0x00007005000075a7 */ /* 0x000ea600080211ff */
[----:B------:R-:W-:Y:S01]  /*2740*/  LOP3.LUT R12, R12, UR4, RZ, 0x3c, !PT ;  /* 0x000000040c0c7c12 */ /* 0x000fe2000f8e3cff */
[----:B-12---:R-:W-:Y:S07]  /*2750*/  @!P1 BRA `(.L_x_43) ;  /* 0x0000005c001c9947 */ /* 0x006fee0003800000 */
.L_x_119:
[C---:B------:R-:W-:Y:S01]  /*2760*/  LEA R4, R11.reuse, UR37, 0x4 ;  /* 0x000000250b047c11 */ /* 0x040fe2000f8e20ff */
[----:B-1----:R-:W-:Y:S01]  /*2770*/  VIADD R0, R0, 0x80 ;  /* 0x0000008000007836 */ /* 0x002fe20000000000 */
[----:B------:R-:W-:Y:S01]  /*2780*/  SEL R8, R8, RZ, P0 ;  /* 0x000000ff08087207 */ /* 0x000fe20000000000 */
[----:B------:R-:W-:-:S03]  /*2790*/  VIADD R11, R11, 0x1 ;  /* 0x000000010b0b7836 */ /* 0x000fc60000000000 */
[----:B------:R-:W1:Y:S01]  /*27a0*/  LDS.128 R4, [R4+0x100] ;  /* 0x0001000004047984 */ /* 0x000e620000000c00 */
[----:B------:R-:W-:Y:S02]  /*27b0*/  PRMT R0, RZ, 0x654, R0 ;  /* 0x00000654ff007816 */ /* 0x000fe40000000000 */
[C---:B------:R-:W-:Y:S01]  /*27c0*/  ISETP.NE.AND P1, PT, R11.reuse, 0x2, PT ;  /* 0x000000020b00780c */ /* 0x040fe20003f25270 */
[----:B------:R-:W-:Y:S01]  /*27d0*/  @!PT LDS RZ, [RZ] ;  /* 0x00000000fffff984 */ /* 0x000fe20000000800 */
[----:B------:R-:W-:Y:S01]  /*27e0*/  @!PT LDS RZ, [RZ] ;  /* 0x00000000fffff984 */ /* 0x000fe20000000800 */
[----:B------:R-:W-:Y:S01]  /*27f0*/  @!PT LDS RZ, [RZ] ;  /* 0x00000000fffff984 */ /* 0x000fe20000000800 */
[----:B------:R-:W-:Y:S01]  /*2800*/  @!PT LDS RZ, [RZ] ;  /* 0x00000000fffff984 */ /* 0x000fe20000000800 */
[----:B------:R2:W-:Y:S06]  /*2810*/  MEMBAR.ALL.CTA ;  /* 0x0000000000007992 */ /* 0x0005ec0000008000 */
[----:B--2---:R-:W2:Y:S01]  /*2820*/  FENCE.VIEW.ASYNC.S ;  /* 0x00000000000073c6 */ /* 0x004ea20000000000 */
[----:B------:R-:W-:Y:S01]  /*2830*/  SEL R11, R11, RZ, P1 ;  /* 0x000000ff0b0b7207 */ /* 0x000fe20000800000 */
[----:B--2---:R2:W-:Y:S01]  /*2840*/  SYNCS.ARRIVE.TRANS64.RED.A1T0 RZ, [R0+URZ], RZ ;  /* 0x000000ff00ff79a7 */ /* 0x0045e200081004ff */
[----:B-1----:R-:W-:-:S02]  /*2850*/  LOP3.LUT P3, RZ, R6, 0x1, RZ, 0xc0, !PT ;  /* 0x0000000106ff7812 */ /* 0x002fc4000786c0ff */
[----:B------:R-:W-:-:S04]  /*2860*/  SEL R5, RZ, 0x1, P1 ;  /* 0x00000001ff057807 */ /* 0x000fc80000800000 */
[----:B------:R-:W-:Y:S02]  /*2870*/  LOP3.LUT R10, R10, R5, RZ, 0x3c, !PT ;  /* 0x000000050a0a7212 */ /* 0x000fe400078e3cff */
[----:B--2---:R-:W-:-:S04]  /*2880*/  SEL R0, RZ, 0x1, P0 ;  /* 0x00000001ff007807 */ /* 0x004fc80000000000 */
[----:B------:R-:W-:Y:S01]  /*2890*/  LOP3.LUT R9, R9, R0, RZ, 0x3c, !PT ;  /* 0x0000000009097212 */ /* 0x000fe200078e3cff */
[----:B------:R-:W-:Y:S06]  /*28a0*/  @P3 BRA `(.L_x_44) ;  /* 0xfffffffc002c3947 */ /* 0x000fec000383ffff */
[----:B------:R-:W-:Y:S01]  /*28b0*/  ULEA UR5, UR6, UR37, 0x3 ;  /* 0x0000002506057291 */ /* 0x000fe2000f8e18ff */
[----:B------:R-:W-:-:S08]  /*28c0*/  SHF.L.U32 R3, R12, 0x1f, RZ ;  /* 0x0000001f0c037819 */ /* 0x000fd000000006ff */
[----:B------:R-:W1:Y:S02]  /*28d0*/  SYNCS.PHASECHK.TRANS64 P0, [UR5+0x80], R3 ;  /* 0x00008003ff0075a7 */ /* 0x000e640008001005 */
[----:B-1----:R-:W-:Y:S05]  /*28e0*/  @P0 BRA `(.L_x_45) ;  /* 0x0000000000080947 */ /* 0x002fea0003800000 */
[----:B------:R-:W1:Y:S02]  /*28f0*/  SYNCS.PHASECHK.TRANS64.TRYWAIT P0, [UR5+0x80], R3 ;  /* 0x00008003ff0075a7 */ /* 0x000e640008001105 */
[----:B-1----:R-:W-:Y:S05]  /*2900*/  @!P0 BRA `(.L_x_46) ;  /* 0x0000005800c48947 */ /* 0x002fea0003800000 */
.L_x_45:
[----:B------:R-:W-:-:S04]  /*2910*/  UIADD3 UR4, UPT, UPT, UR6, 0x1, URZ ;  /* 0x0000000106047890 */ /* 0x000fc8000fffe0ff */
[----:B------:R-:W-:-:S04]  /*2920*/  UISETP.NE.AND UP0, UPT, UR4, 0x2, UPT ;  /* 0x000000020400788c */ /* 0x000fc8000bf05270 */
[----:B------:R-:W-:Y:S02]  /*2930*/  USEL UR7, URZ, 0x1, UP0 ;  /* 0x00000001ff077887 */ /* 0x000fe40008000000 */
[----:B------:R-:W-:-:S04]  /*2940*/  USEL UR4, UR4, URZ, UP0 ;  /* 0x000000ff04047287 */ /* 0x000fc80008000000 */
[----:B------:R-:W-:Y:S01]  /*2950*/  ULEA UR4, UR4, UR37, 0x3 ;  /* 0x0000002504047291 */ /* 0x000fe2000f8e18ff */
[----:B-1----:R-:W-:-:S04]  /*2960*/  LOP3.LUT R3, R12, UR7, RZ, 0x3c, !PT ;  /* 0x000000070c037c12 */ /* 0x002fc8000f8e3cff */
[----:B------:R-:W-:-:S04]  /*2970*/  SHF.L.U32 R0, R3, 0x1f, RZ ;  /* 0x0000001f03007819 */ /* 0x000fc800000006ff */
[----:B------:R-:W1:Y:S02]  /*2980*/  SYNCS.PHASECHK.TRANS64 P0, [UR4+0x80], R0 ;  /* 0x00008000ff0075a7 */ /* 0x000e640008001004 */
[----:B-1----:R-:W-:Y:S05]  /*2990*/  @P0 EXIT ;  /* 0x000000000000094d */ /* 0x002fea0003800000 */
[----:B------:R-:W-:Y:S02]  /*29a0*/  SHF.L.U32 R3, R3, 0x1f, RZ ;  /* 0x0000001f03037819 */ /* 0x000fe400000006ff */
[----:B------:R-:W-:-:S07]  /*29b0*/  MOV R0, UR4 ;  /* 0x0000000400007c02 */ /* 0x000fce0008000f00 */
.L_x_47:
[----:B-1----:R1:W2:Y:S02]  /*29c0*/  SYNCS.PHASECHK.TRANS64.TRYWAIT P0, [R0+URZ+0x80], R3 ;  /* 0x00008003000075a7 */ /* 0x0022a400080011ff */
[----:B--2---:R-:W-:Y:S05]  /*29d0*/  @!P0 NANOSLEEP.SYNCS 0x989680 ;  /* 0x009896800000895d */ /* 0x004fea0003900000 */
[----:B------:R-:W2:Y:S02]  /*29e0*/  @!P0 SYNCS.PHASECHK.TRANS64 P0, [R0+URZ+0x80], R3 ;  /* 0x00008003000085a7 */ /* 0x000ea400080010ff */
[----:B--2---:R-:W-:Y:S05]  /*29f0*/  @P0 EXIT ;  /* 0x000000000000094d */ /* 0x004fea0003800000 */
[----:B------:R-:W-:Y:S05]  /*2a00*/  BRA `(.L_x_47) ;  /* 0xfffffffc00ec7947 */ /* 0x000fea000383ffff */
.L_x_40:
[----:B------:R-:W-:-:S09]  /*2a10*/  UISETP.NE.AND UP1, UPT, UR8, URZ, UPT ;  /* 0x000000ff0800728c */ /* 0x000fd2000bf25270 */
[----:B------:R-:W-:Y:S05]  /*2a20*/  BRA.U UP1, `(.L_x_48) ;  /* 0x0000000d01607547 */ /* 0x000fea000b800000 */
[----:B------:R-:W-:Y:S01]  /*2a30*/  UMOV UR4, 0x40 ;  /* 0x0000004000047882 */ /* 0x000fe20000000000 */
[----:B------:R-:W-:Y:S01]  /*2a40*/  NOP ;  /* 0x0000000000007918 */ /* 0x000fe20000000000 */
[----:B------:R-:W-:Y:S01]  /*2a50*/  ULEA UR4, UR37, UR4, 0x18 ;  /* 0x0000000425047291 */ /* 0x000fe2000f8ec0ff */
[----:B------:R-:W-:Y:S02]  /*2a60*/  UMOV UR5, 0x400 ;  /* 0x0000040000057882 */ /* 0x000fe40000000000 */
[----:B------:R-:W-:-:S06]  /*2a70*/  ULEA UR37, UR37, UR5, 0x18 ;  /* 0x0000000525257291 */ /* 0x000fcc000f8ec0ff */
[----:B------:R-:W1:Y:S02]  /*2a80*/  LDS.U8 R0, [UR4+0x1c] ;  /* 0x00001c04ff007984 */ /* 0x000e640008000000 */
[----:B-1----:R-:W-:-:S13]  /*2a90*/  ISETP.NE.AND P0, PT, R0, RZ, PT ;  /* 0x000000ff0000720c */ /* 0x002fda0003f05270 */
[----:B------:R-:W-:Y:S05]  /*2aa0*/  @P0 BRA `(.L_x_49) ;  /* 0x0000000000580947 */ /* 0x000fea0003800000 */
[----:B------:R-:W-:-:S13]  /*2ab0*/  ELECT P0, URZ, PT ;  /* 0x0000000000ff782f */ /* 0x000fda0003800000 */
[----:B------:R-:W-:Y:S05]  /*2ac0*/  @!P0 BRA `(.L_x_50) ;  /* 0x0000000000608947 */ /* 0x000fea0003800000 */
[----:B------:R-:W-:Y:S01]  /*2ad0*/  UMOV UR5, 0x10 ;  /* 0x0000001000057882 */ /* 0x000fe20000000000 */
[----:B------:R-:W-:Y:S01]  /*2ae0*/  HFMA2 R0, -RZ, RZ, 0, 5.9604644775390625e-08 ;  /* 0x00000001ff007431 */ /* 0x000fe200000001ff */
[----:B------:R-:W-:-:S03]  /*2af0*/  MOV R2, 0xffff ;  /* 0x0000ffff00027802 */ /* 0x000fc60000000f00 */
[----:B------:R-:W-:Y:S04]  /*2b00*/  DEPBAR.LE SB1, 0x36 ;  /* 0x00009d800000791a */ /* 0x000fe80000000000 */
[----:B------:R-:W1:Y:S02]  /*2b10*/  UTCATOMSWS.FIND_AND_SET.ALIGN UP0, UR5, UR5 ;  /* 0x00000005000575e3 */ /* 0x000e640008000800 */
[----:B-1----:R-:W-:Y:S01]  /*2b20*/  MOV R3, UR5 ;  /* 0x0000000500037c02 */ /* 0x002fe20008000f00 */
[----:B------:R-:W-:Y:S06]  /*2b30*/  BRA.U UP0, `(.L_x_51) ;  /* 0x0000000100187547 */ /* 0x000fec000b800000 */
.L_x_52:
[----:B------:R-:W-:Y:S05]  /*2b40*/  NANOSLEEP 0x64 ;  /* 0x000000640000795d */ /* 0x000fea0003800000 */
[----:B------:R-:W-:-:S05]  /*2b50*/  UMOV UR5, 0x10 ;  /* 0x0000001000057882 */ /* 0x000fca0000000000 */
[----:B------:R-:W-:Y:S04]  /*2b60*/  DEPBAR.LE SB1, 0x36 ;  /* 0x00009d800000791a */ /* 0x000fe80000000000 */
[----:B------:R-:W1:Y:S02]  /*2b70*/  UTCATOMSWS.FIND_AND_SET.ALIGN UP0, UR5, UR5 ;  /* 0x00000005000575e3 */ /* 0x000e640008000800 */
[----:B-1----:R-:W-:Y:S01]  /*2b80*/  MOV R3, UR5 ;  /* 0x0000000500037c02 */ /* 0x002fe20008000f00 */
[----:B------:R-:W-:Y:S05]  /*2b90*/  BRA.U !UP0, `(.L_x_52) ;  /* 0xfffffffd08e87547 */ /* 0x000fea000b83ffff */
.L_x_51:
[-C--:B------:R-:W-:Y:S02]  /*2ba0*/  SHF.L.U32 R2, R2, R3.reuse, RZ ;  /* 0x0000000302027219 */ /* 0x080fe400000006ff */
[----:B------:R-:W-:Y:S01]  /*2bb0*/  SHF.L.U32 R0, R0, R3, RZ ;  /* 0x0000000300007219 */ /* 0x000fe200000006ff */
[----:B------:R-:W-:Y:S02]  /*2bc0*/  IMAD.SHL.U32 R3, R3, 0x20, RZ ;  /* 0x0000002003037824 */ /* 0x000fe400078e00ff */
[----:B------:R1:W-:Y:S04]  /*2bd0*/  ATOMS.OR RZ, [UR4+0x14], R2 ;  /* 0x00001402ffff798c */ /* 0x0003e8000b000004 */
[----:B------:R1:W-:Y:S04]  /*2be0*/  ATOMS.OR RZ, [UR4+0x18], R0 ;  /* 0x00001800ffff798c */ /* 0x0003e8000b000004 */
[----:B------:R1:W-:Y:S01]  /*2bf0*/  STS [UR37+0x120], R3 ;  /* 0x00012003ff007988 */ /* 0x0003e20008000825 */
[----:B------:R-:W-:Y:S05]  /*2c00*/  BRA `(.L_x_50) ;  /* 0x0000000000107947 */ /* 0x000fea0003800000 */
.L_x_49:
[----:B------:R-:W-:Y:S02]  /*2c10*/  MOV R0, 0xffffffff ;  /* 0xffffffff00007802 */ /* 0x000fe40000000f00 */
[----:B------:R-:W-:-:S03]  /*2c20*/  MOV R2, 0x2c50 ;  /* 0x00002c5000027802 */ /* 0x000fc60000000f00 */
[----:B------:R1:W-:Y:S04]  /*2c30*/  STS [UR37+0x120], R0 ;  /* 0x00012000ff007988 */ /* 0x0003e80008000825 */
[----:B-1-3-5:R-:W-:Y:S05]  /*2c40*/  CALL.REL.NOINC `($__internal_1_$__cuda_sm10x_tcgen05_guardrail_trap_phase_invalid_during_alloc) ;  /* 0x0000005c00807944 */ /* 0x02afea0003c00000 */
.L_x_50:
[----:B------:R-:W-:Y:S05]  /*2c50*/  WARPSYNC.ALL ;  /* 0x0000000000007948 */ /* 0x000fea0003800000 */
[----:B------:R-:W2:Y:S01]  /*2c60*/  S2UR UR6, SR_CgaCtaId ;  /* 0x00000000000679c3 */ /* 0x000ea20000008800 */
[----:B------:R-:W-:Y:S01]  /*2c70*/  UMOV UR4, 0x400 ;  /* 0x0000040000047882 */ /* 0x000fe20000000000 */
[----:B------:R-:W-:-:S06]  /*2c80*/  NOP ;  /* 0x0000000000007918 */ /* 0x000fcc0000000000 */
[----:B------:R-:W-:Y:S06]  /*2c90*/  BAR.ARV 0x6, 0xa0 ;  /* 0x0182800000007b1d */ /* 0x000fec0000002000 */
[----:B------:R-:W4:Y:S01]  /*2ca0*/  LDCU UR7, c[0x0][0x38c] ;  /* 0x00007180ff0777ac */ /* 0x000f220008000800 */
[----:B------:R-:W-:Y:S01]  /*2cb0*/  IMAD.MOV.U32 R11, RZ, RZ, 0x1 ;  /* 0x00000001ff0b7424 */ /* 0x000fe200078e00ff */
[----:B------:R-:W-:Y:S01]  /*2cc0*/  CS2R R8, SRZ ;  /* 0x0000000000087805 */ /* 0x000fe2000001ff00 */
[----:B------:R-:W-:Y:S01]  /*2cd0*/  IMAD.MOV.U32 R10, RZ, RZ, RZ ;  /* 0x000000ffff0a7224 */ /* 0x000fe200078e00ff */
[----:B------:R-:W-:Y:S01]  /*2ce0*/  UMOV UR18, URZ ;  /* 0x000000ff00127c82 */ /* 0x000fe20008000000 */
[----:B------:R-:W-:Y:S01]  /*2cf0*/  UMOV UR17, URZ ;  /* 0x000000ff00117c82 */ /* 0x000fe20008000000 */
[----:B------:R-:W-:Y:S01]  /*2d00*/  UMOV UR20, 0x0 ;  /* 0x0000000000147882 */ /* 0x000fe20000000000 */
[----:B------:R-:W-:Y:S01]  /*2d10*/  UMOV UR21, 0x8200490 ;  /* 0x0820049000157882 */ /* 0x000fe20000000000 */
[----:B--2---:R-:W-:Y:S01]  /*2d20*/  ULEA UR6, UR6, UR4, 0x18 ;  /* 0x0000000406067291 */ /* 0x004fe2000f8ec0ff */
[----:B------:R-:W2:Y:S03]  /*2d30*/  LDCU UR4, c[0x0][0x38c] ;  /* 0x00007180ff0477ac */ /* 0x000ea60008000800 */
[----:B------:R-:W-:-:S02]  /*2d40*/  UIADD3 UR11, UPT, UPT, UR6, 0x8400, URZ ;  /* 0x00008400060b7890 */ /* 0x000fc4000fffe0ff */
[----:B----4-:R-:W-:-:S03]  /*2d50*/  UIADD3 UR7, UPT, UPT, UR7, 0x1f, URZ ;  /* 0x0000001f07077890 */ /* 0x010fc6000fffe0ff */
[----:B-1----:R-:W1:Y:S01]  /*2d60*/  LDS R0, [UR6+0x120] ;  /* 0x00012006ff007984 */ /* 0x002e620008000800 */
[----:B------:R-:W-:Y:S02]  /*2d70*/  UIADD3 UR12, UPT, UPT, UR6, 0xc400, URZ ;  /* 0x0000c400060c7890 */ /* 0x000fe4000fffe0ff */
[----:B------:R-:W-:Y:S02]  /*2d80*/  USHF.R.S32.HI UR5, URZ, 0x1f, UR7 ;  /* 0x0000001fff057899 */ /* 0x000fe40008011407 */
[----:B------:R-:W-:Y:S02]  /*2d90*/  USHF.R.U32.HI UR11, URZ, 0x4, UR11 ;  /* 0x00000004ff0b7899 */ /* 0x000fe4000801160b */
[----:B------:R-:W-:Y:S02]  /*2da0*/  ULEA.HI UR5, UR5, UR7, URZ, 0x5 ;  /* 0x0000000705057291 */ /* 0x000fe4000f8f28ff */
[----:B------:R-:W-:Y:S02]  /*2db0*/  USHF.R.U32.HI UR12, URZ, 0x4, UR12 ;  /* 0x00000004ff0c7899 */ /* 0x000fe4000801160c */
[----:B------:R-:W-:-:S02]  /*2dc0*/  USHF.R.S32.HI UR5, URZ, 0x5, UR5 ;  /* 0x00000005ff057899 */ /* 0x000fc40008011405 */
[----:B------:R-:W-:Y:S02]  /*2dd0*/  ULOP3.LUT UR11, UR11, 0x3fff, URZ, 0xc0, !UPT ;  /* 0x00003fff0b0b7892 */ /* 0x000fe4000f8ec0ff */
[----:B------:R-:W-:Y:S02]  /*2de0*/  UISETP.LT.AND UP0, UPT, UR5, 0x1, UPT ;  /* 0x000000010500788c */ /* 0x000fe4000bf01270 */
[----:B------:R-:W-:Y:S02]  /*2df0*/  ULOP3.LUT UR12, UR12, 0x3fff, URZ, 0xc0, !UPT ;  /* 0x00003fff0c0c7892 */ /* 0x000fe4000f8ec0ff */
[----:B------:R-:W-:Y:S02]  /*2e00*/  USEL UR10, UR5, 0x1, !UP0 ;  /* 0x00000001050a7887 */ /* 0x000fe4000c000000 */
[----:B------:R-:W-:Y:S02]  /*2e10*/  ULOP3.LUT UR11, UR11, 0x10000, URZ, 0xfc, !UPT ;  /* 0x000100000b0b7892 */ /* 0x000fe4000f8efcff */
[----:B------:R-:W-:-:S02]  /*2e20*/  ULOP3.LUT UR12, UR12, 0x10000, URZ, 0xfc, !UPT ;  /* 0x000100000c0c7892 */ /* 0x000fc4000f8efcff */
[----:B------:R-:W-:Y:S02]  /*2e30*/  UIADD3 UR10, UPT, UPT, -UR10, URZ, URZ ;  /* 0x000000ff0a0a7290 */ /* 0x000fe4000fffe1ff */
[----:B--2---:R-:W-:Y:S01]  /*2e40*/  UISETP.GE.AND UP3, UPT, UR4, 0x1, UPT ;  /* 0x000000010400788c */ /* 0x004fe2000bf66270 */
[----:B-1----:R-:W-:-:S15]  /*2e50*/  R2UR UR19, R0 ;  /* 0x00000000001372ca */ /* 0x002fde00000e0000 */
.L_x_59:
[----:B------:R-:W-:Y:S02]  /*2e60*/  LEA R0, R10, UR6, 0x3 ;  /* 0x000000060a007c11 */ /* 0x000fe4000f8e18ff */
[----:B------:R-:W-:Y:S02]  /*2e70*/  SHF.L.U32 R5, R9, 0x1f, RZ ;  /* 0x0000001f09057819 */ /* 0x000fe400000006ff */
[----:B------:R-:W-:Y:S01]  /*2e80*/  PLOP3.LUT P0, PT, PT, PT, UP3, 0x80, 0x8 ;  /* 0x000000000008781c */ /* 0x000fe20003f0f038 */
[----:B------:R-:W-:Y:S01]  /*2e90*/  VIADD R3, R0, 0x80 ;  /* 0x0000008000037836 */ /* 0x000fe20000000000 */
[----:B-1----:R-:W1:Y:S02]  /*2ea0*/  SYNCS.PHASECHK.TRANS64.TRYWAIT P1, [R0+URZ+0x70], R5 ;  /* 0x00007005000075a7 */ /* 0x002e6400080211ff */
[----:B-1--4-:R-:W-:Y:S09]  /*2eb0*/  @!P1 BRA `(.L_x_53) ;  /* 0x0000005400709947 */ /* 0x012ff20003800000 */
.L_x_121:
[----:B------:R-:W-:Y:S01]  /*2ec0*/  LEA R4, R10, UR6, 0x4 ;  /* 0x000000060a047c11 */ /* 0x000fe2000f8e20ff */
[----:B------:R-:W-:Y:S01]  /*2ed0*/  @UP3 ULEA UR4, UR17, UR6, 0x3 ;  /* 0x0000000611043291 */ /* 0x000fe2000f8e18ff */
[----:B------:R-:W-:Y:S01]  /*2ee0*/  PLOP3.LUT P2, PT, PT, PT, PT, 0x80, 0x8 ;  /* 0x000000000008781c */ /* 0x000fe20003f4f070 */
[----:B------:R-:W-:Y:S01]  /*2ef0*/  ULEA UR9, UR18, UR6, 0x3 ;  /* 0x0000000612097291 */ /* 0x000fe2000f8e18ff */
[----:B------:R-:W-:Y:S02]  /*2f00*/  PRMT R3, RZ, 0x654, R3 ;  /* 0x00000654ff037816 */ /* 0x000fe40000000003 */
[----:B-1----:R-:W1:Y:S01]  /*2f10*/  LDS.128 R4, [R4+0x100] ;  /* 0x0001000004047984 */ /* 0x002e620000000c00 */
[----:B------:R-:W-:Y:S02]  /*2f20*/  @P0 SHF.L.U32 R2, R8, 0x1f, RZ ;  /* 0x0000001f08020819 */ /* 0x000fe400000006ff */
[----:B------:R-:W-:Y:S01]  /*2f30*/  SHF.L.U32 R0, R11, 0x1f, RZ ;  /* 0x0000001f0b007819 */ /* 0x000fe200000006ff */
[----:B------:R-:W-:Y:S01]  /*2f40*/  @!PT LDS RZ, [RZ] ;  /* 0x00000000fffff984 */ /* 0x000fe20000000800 */
[----:B------:R-:W-:Y:S01]  /*2f50*/  @!PT LDS RZ, [RZ] ;  /* 0x00000000fffff984 */ /* 0x000fe20000000800 */
[----:B------:R-:W-:Y:S01]  /*2f60*/  @!PT LDS RZ, [RZ] ;  /* 0x00000000fffff984 */ /* 0x000fe20000000800 */
[----:B------:R-:W-:Y:S01]  /*2f70*/  @!PT LDS RZ, [RZ] ;  /* 0x00000000fffff984 */ /* 0x000fe20000000800 */
[----:B------:R2:W-:Y:S06]  /*2f80*/  MEMBAR.ALL.CTA ;  /* 0x0000000000007992 */ /* 0x0005ec0000008000 */
[----:B--2---:R-:W2:Y:S02]  /*2f90*/  FENCE.VIEW.ASYNC.S ;  /* 0x00000000000073c6 */ /* 0x004ea40000000000 */
[----:B--2---:R2:W-:Y:S01]  /*2fa0*/  SYNCS.ARRIVE.TRANS64.RED.A1T0 RZ, [R3+URZ], RZ ;  /* 0x000000ff03ff79a7 */ /* 0x0045e200081004ff */
[----:B------:R2:W4:Y:S01]  /*2fb0*/  @P0 SYNCS.PHASECHK.TRANS64.TRYWAIT P2, [UR4], R2 ;  /* 0x00000002ff0005a7 */ /* 0x0005220008041104 */
[----:B-1----:R-:W-:Y:S01]  /*2fc0*/  LOP3.LUT P1, RZ, R6, 0x1, RZ, 0xc0, !PT ;  /* 0x0000000106ff7812 */ /* 0x002fe2000782c0ff */
[----:B------:R-:W1:Y:S02]  /*2fd0*/  SYNCS.PHASECHK.TRANS64.TRYWAIT P0, [UR9+0xb0], R0 ;  /* 0x0000b000ff0075a7 */ /* 0x000e640008001109 */
[----:B-12-4-:R-:W-:Y:S10]  /*2fe0*/  @!P0 BRA `(.L_x_54) ;  /* 0x0000005400388947 */ /* 0x016ff40003800000 */
.L_x_123:
[----:B------:R-:W-:Y:S01]  /*2ff0*/  IADD3 R10, PT, PT, R10, 0x1, RZ ;  /* 0x000000010a0a7810 */ /* 0x000fe20007ffe0ff */
[----:B------:R-:W-:Y:S06]  /*3000*/  BRA.U !UP3, `(.L_x_55) ;  /* 0x000000010b887547 */ /* 0x000fec000b800000 */
[----:B------:R-:W-:Y:S02]  /*3010*/  ULEA UR8, UR18, UR19, 0x7 ;  /* 0x0000001312087291 */ /* 0x000fe4000f8e38ff */
[----:B------:R-:W-:Y:S01]  /*3020*/  UPLOP3.LUT UP4, UPT, UPT, UPT, UPT, 0x40, 0x4 ;  /* 0x000000000004789c */ /* 0x000fe20003f8e870 */
[----:B------:R-:W-:Y:S01]  /*3030*/  UMOV UR16, UR10 ;  /* 0x0000000a00107c82 */ /* 0x000fe20008000000 */
[----:B------:R-:W-:Y:S01]  /*3040*/  UMOV UR15, UR5 ;  /* 0x00000005000f7c82 */ /* 0x000fe20008000000 */
[----:B------:R-:W-:-:S08]  /*3050*/  UMOV UR14, UR17 ;  /* 0x00000011000e7c82 */ /* 0x000fd00008000000 */
.L_x_58:
[----:B------:R-:W-:Y:S02]  /*3060*/  UIADD3 UR16, UPT, UPT, UR16, 0x1, URZ ;  /* 0x0000000110107890 */ /* 0x000fe4000fffe0ff */
[----:B--2---:R-:W-:Y:S02]  /*3070*/  ULEA UR7, UR14, UR6, 0x3 ;  /* 0x000000060e077291 */ /* 0x004fe4000f8e18ff */
[----:B------:R-:W-:Y:S01]  /*3080*/  UISETP.NE.AND UP0, UPT, UR16, URZ, UPT ;  /* 0x000000ff1000728c */ /* 0x000fe2000bf05270 */
[----:B----4-:R-:W-:Y:S10]  /*3090*/  @P2 BRA `(.L_x_56) ;  /* 0x00000000000c2947 */ /* 0x010ff40003800000 */
[----:B-1----:R-:W-:Y:S04]  /*30a0*/  SHF.L.U32 R3, R8, 0x1f, RZ ;  /* 0x0000001f08037819 */ /* 0x002fe800000006ff */
[----:B------:R-:W1:Y:S02]  /*30b0*/  SYNCS.PHASECHK.TRANS64.TRYWAIT P0, [UR7], R3 ;  /* 0x00000003ff0075a7 */ /* 0x000e640008001107 */
[----:B-1----:R-:W-:Y:S05]  /*30c0*/  @!P0 BRA `(.L_x_57) ;  /* 0x0000005400188947 */ /* 0x002fea0003800000 */
.L_x_56:
[----:B------:R-:W-:Y:S01]  /*30d0*/  UISETP.NE.AND UP1, UPT, UR15, 0x1, UPT ;  /* 0x000000010f00788c */ /* 0x000fe2000bf25270 */
[----:B------:R-:W-:Y:S01]  /*30e0*/  PLOP3.LUT P2, PT, PT, PT, PT, 0x80, 0x8 ;  /* 0x000000000008781c */ /* 0x000fe20003f4f070 */
[----:B------:R-:W-:Y:S02]  /*30f0*/  UIADD3 UR17, UPT, UPT, UR14, 0x1, URZ ;  /* 0x000000010e117890 */ /* 0x000fe4000fffe0ff */
[----:B------:R-:W-:Y:S02]  /*3100*/  ULEA UR22, UR14, UR12, 0x8 ;  /* 0x0000000c0e167291 */ /* 0x000fe4000f8e40ff */
[----:B------:R-:W-:Y:S01]  /*3110*/  UISETP.NE.AND UP2, UPT, UR17, 0x4, UPT ;  /* 0x000000041100788c */ /* 0x000fe2000bf45270 */
[----:B------:R-:W-:Y:S01]  /*3120*/  PLOP3.LUT P0, PT, PT, PT, UP1, 0x80, 0x8 ;  /* 0x000000000008781c */ /* 0x000fe20003f0f018 */
[----:B------:R-:W-:Y:S02]  /*3130*/  ULEA UR24, UR14, UR11, 0x8 ;  /* 0x0000000b0e187291 */ /* 0x000fe4000f8e40ff */
[----:B------:R-:W-:Y:S02]  /*3140*/  USEL UR13, URZ, 0x1, UP2 ;  /* 0x00000001ff0d7887 */ /* 0x000fe40009000000 */
[----:B------:R-:W-:Y:S02]  /*3150*/  USEL UR17, UR17, URZ, UP2 ;  /* 0x000000ff11117287 */ /* 0x000fe40009000000 */
[----:B------:R-:W-:Y:S02]  /*3160*/  UIADD3 UR7, UPT, UPT, UR7, 0x20, URZ ;  /* 0x0000002007077890 */ /* 0x000fe4000fffe0ff */
[----:B------:R-:W-:Y:S01]  /*3170*/  @UP1 ULEA UR4, UR17, UR6, 0x3 ;  /* 0x0000000611041291 */ /* 0x000fe2000f8e18ff */
[----:B------:R-:W-:Y:S01]  /*3180*/  LOP3.LUT R8, R8, UR13, RZ, 0x3c, !PT ;  /* 0x0000000d08087c12 */ /* 0x000fe2000f8e3cff */
[----:B------:R-:W-:Y:S01]  /*3190*/  UMOV UR23, 0xc0004010 ;  /* 0xc000401000177882 */ /* 0x000fe20000000000 */
[----:B------:R-:W-:Y:S01]  /*31a0*/  UMOV UR25, 0xc0004010 ;  /* 0xc000401000197882 */ /* 0x000fe20000000000 */
[----:B------:R-:W-:Y:S01]  /*31b0*/  UIADD3 UR15, UPT, UPT, UR15, -0x1, URZ ;  /* 0xffffffff0f0f7890 */ /* 0x000fe2000fffe0ff */
[----:B-1----:R-:W-:Y:S01]  /*31c0*/  @P0 SHF.L.U32 R0, R8, 0x1f, RZ ;  /* 0x0000001f08000819 */ /* 0x002fe200000006ff */
[----:B------:R-:W-:Y:S03]  /*31d0*/  UMOV UR14, UR17 ;  /* 0x00000011000e7c82 */ /* 0x000fe60008000000 */
[----:B------:R2:W4:Y:S01]  /*31e0*/  @P0 SYNCS.PHASECHK.TRANS64.TRYWAIT P2, [UR4], R0 ;  /* 0x00000000ff0005a7 */ /* 0x0005220008041104 */
[----:B------:R2:W-:Y:S01]  /*31f0*/  UTCQMMA gdesc[UR24], gdesc[UR22], tmem[UR8], tmem[UR20], idesc[UR21], UP4 ;  /* 0x00ff1416180075ea */ /* 0x0005e2000a000308 */
[----:B------:R-:W-:Y:S01]  /*3200*/  UPLOP3.LUT UP4, UPT, UPT, UPT, UPT, 0x80, 0x8 ;  /* 0x000000000008789c */ /* 0x000fe20003f8f070 */
[----:B------:R2:W-:Y:S01]  /*3210*/  UTCBAR [UR7], URZ ;  /* 0x000000ff070073e9 */ /* 0x0005e200080000ff */
[----:B------:R-:W-:Y:S09]  /*3220*/  BRA.U UP0, `(.L_x_58) ;  /* 0xfffffffd008c7547 */ /* 0x000ff2000b83ffff */
.L_x_55:
[----:B------:R-:W-:Y:S01]  /*3230*/  UIADD3 UR18, UPT, UPT, UR18, 0x1, URZ ;  /* 0x0000000112127890 */ /* 0x000fe2000fffe0ff */
[C---:B------:R-:W-:Y:S01]  /*3240*/  ISETP.NE.AND P0, PT, R10.reuse, 0x2, PT ;  /* 0x000000020a00780c */ /* 0x040fe20003f05270 */
[----:B------:R-:W-:Y:S02]  /*3250*/  UIADD3 UR9, UPT, UPT, UR9, 0x90, URZ ;  /* 0x0000009009097890 */ /* 0x000fe4000fffe0ff */
[----:B------:R-:W-:Y:S01]  /*3260*/  UISETP.NE.AND UP0, UPT, UR18, 0x4, UPT ;  /* 0x000000041200788c */ /* 0x000fe2000bf05270 */
[----:B-12---:R-:W-:Y:S02]  /*3270*/  SEL R0, RZ, 0x1, P0 ;  /* 0x00000001ff007807 */ /* 0x006fe40000000000 */
[----:B------:R-:W-:Y:S01]  /*3280*/  SEL R10, R10, RZ, P0 ;  /* 0x000000ff0a0a7207 */ /* 0x000fe20000000000 */
[----:B------:R-:W-:Y:S01]  /*3290*/  USEL UR4, URZ, 0x1, UP0 ;  /* 0x00000001ff047887 */ /* 0x000fe20008000000 */
[----:B------:R-:W-:Y:S01]  /*32a0*/  LOP3.LUT R9, R9, R0, RZ, 0x3c, !PT ;  /* 0x0000000009097212 */ /* 0x000fe200078e3cff */
[----:B------:R-:W-:Y:S01]  /*32b0*/  USEL UR18, UR18, URZ, UP0 ;  /* 0x000000ff12127287 */ /* 0x000fe20008000000 */
[----:B------:R1:W-:Y:S03]  /*32c0*/  UTCBAR [UR9], URZ ;  /* 0x000000ff090073e9 */ /* 0x0003e600080000ff */
[----:B------:R-:W-:Y:S01]  /*32d0*/  LOP3.LUT R11, R11, UR4, RZ, 0x3c, !PT ;  /* 0x000000040b0b7c12 */ /* 0x000fe2000f8e3cff */
[----:B------:R-:W-:Y:S07]  /*32e0*/  @P1 BRA `(.L_x_59) ;  /* 0xfffffff800dc1947 */ /* 0x000fee000383ffff */
[----:B------:R-:W2:Y:S01]  /*32f0*/  S2UR UR4, SR_CgaCtaId ;  /* 0x00000000000479c3 */ /* 0x000ea20000008800 */
[----:B------:R-:W-:Y:S01]  /*3300*/  ELECT P0, URZ, PT ;  /* 0x0000000000ff782f */ /* 0x000fe20003800000 */
[----:B------:R-:W-:Y:S01]  /*3310*/  IMAD.MOV.U32 R0, RZ, RZ, 0x1 ;  /* 0x00000001ff007424 */ /* 0x000fe200078e00ff */
[----:B------:R-:W-:Y:S01]  /*3320*/  UIADD3 UR6, UPT, UPT, UR6, 0xb0, URZ ;  /* 0x000000b006067890 */ /* 0x000fe2000fffe0ff */
[----:B------:R-:W-:Y:S01]  /*3330*/  SHF.L.U32 R3, R11, 0x1f, RZ ;  /* 0x0000001f0b037819 */ /* 0x000fe200000006ff */
[----:B------:R-:W-:-:S03]  /*3340*/  UMOV UR5, 0x40 ;  /* 0x0000004000057882 */ /* 0x000fc60000000000 */
[----:B------:R-:W-:Y:S01]  /*3350*/  UVIRTCOUNT.DEALLOC.SMPOOL 0x80 ;  /* 0x000000800000784c */ /* 0x000fe20000000000 */
[----:B--2---:R-:W-:Y:S02]  /*3360*/  ULEA UR4, UR4, UR5, 0x18 ;  /* 0x0000000504047291 */ /* 0x004fe4000f8ec0ff */
[----:B------:R-:W-:-:S07]  /*3370*/  ULEA UR5, UR18, UR6, 0x3 ;  /* 0x0000000612057291 */ /* 0x000fce000f8e18ff */
[----:B------:R2:W-:Y:S02]  /*3380*/  @P0 STS.U8 [UR4+0x1c], R0 ;  /* 0x00001c00ff000988 */ /* 0x0005e40008000004 */
[----:B------:R-:W3:Y:S02]  /*3390*/  SYNCS.PHASECHK.TRANS64.TRYWAIT P0, [UR5], R3 ;  /* 0x00000003ff0075a7 */ /* 0x000ee40008001105 */
[----:B--23--:R-:W-:Y:S05]  /*33a0*/  @!P0 BRA `(.L_x_60) ;  /* 0x0000005000788947 */ /* 0x00cfea0003800000 */
.L_x_126:
[----:B------:R-:W-:-:S04]  /*33b0*/  UIADD3 UR7, UPT, UPT, UR18, 0x1, URZ ;  /* 0x0000000112077890 */ /* 0x000fc8000fffe0ff */
[----:B------:R-:W-:-:S04]  /*33c0*/  UISETP.NE.AND UP0, UPT, UR7, 0x4, UPT ;  /* 0x000000040700788c */ /* 0x000fc8000bf05270 */
[----:B------:R-:W-:Y:S02]  /*33d0*/  USEL UR8, URZ, 0x1, UP0 ;  /* 0x00000001ff087887 */ /* 0x000fe40008000000 */
[----:B------:R-:W-:-:S04]  /*33e0*/  USEL UR7, UR7, URZ, UP0 ;  /* 0x000000ff07077287 */ /* 0x000fc80008000000 */
[----:B------:R-:W-:Y:S01]  /*33f0*/  ULEA UR5, UR7, UR6, 0x3 ;  /* 0x0000000607057291 */ /* 0x000fe2000f8e18ff */
[----:B------:R-:W-:-:S04]  /*3400*/  LOP3.LUT R2, R11, UR8, RZ, 0x3c, !PT ;  /* 0x000000080b027c12 */ /* 0x000fc8000f8e3cff */
[----:B--2---:R-:W-:-:S04]  /*3410*/  SHF.L.U32 R3, R2, 0x1f, RZ ;  /* 0x0000001f02037819 */ /* 0x004fc800000006ff */
[----:B------:R-:W2:Y:S02]  /*3420*/  SYNCS.PHASECHK.TRANS64.TRYWAIT P0, [UR5], R3 ;  /* 0x00000003ff0075a7 */ /* 0x000ea40008001105 */
[----:B--2---:R-:W-:Y:S05]  /*3430*/  @!P0 BRA `(.L_x_61) ;  /* 0x00000050006c8947 */ /* 0x004fea0003800000 */
.L_x_128:
        /* <DEDUP_REMOVED lines=9> */
.L_x_130:
[----:B------:R-:W-:-:S04]  /*34d0*/  UIADD3 UR7, UPT, UPT, UR7, 0x1, URZ ;  /* 0x0000000107077890 */ /* 0x000fc8000fffe0ff */
[----:B------:R-:W-:-:S04]  /*34e0*/  UISETP.NE.AND UP0, UPT, UR7, 0x4, UPT ;  /* 0x000000040700788c */ /* 0x000fc8000bf05270 */
[----:B------:R-:W-:Y:S02]  /*34f0*/  USEL UR5, URZ, 0x1, UP0 ;  /* 0x00000001ff057887 */ /* 0x000fe40008000000 */
[----:B------:R-:W-:-:S04]  /*3500*/  USEL UR7, UR7, URZ, UP0 ;  /* 0x000000ff07077287 */ /* 0x000fc80008000000 */
[----:B------:R-:W-:Y:S01]  /*3510*/  ULEA UR7, UR7, UR6, 0x3 ;  /* 0x0000000607077291 */ /* 0x000fe2000f8e18ff */
[----:B--2---:R-:W-:-:S04]  /*3520*/  LOP3.LUT R3, R2, UR5, RZ, 0x3c, !PT ;  /* 0x0000000502037c12 */ /* 0x004fc8000f8e3cff */
[----:B------:R-:W-:-:S04]  /*3530*/  SHF.L.U32 R3, R3, 0x1f, RZ ;  /* 0x0000001f03037819 */ /* 0x000fc800000006ff */
[----:B------:R-:W2:Y:S02]  /*3540*/  SYNCS.PHASECHK.TRANS64.TRYWAIT P0, [UR7], R3 ;  /* 0x00000003ff0075a7 */ /* 0x000ea40008001107 */
[----:B--2---:R-:W-:Y:S05]  /*3550*/  @!P0 BRA `(.L_x_63) ;  /* 0x0000005000548947 */ /* 0x004fea0003800000 */
.L_x_132:
[----:B------:R-:W-:Y:S01]  /*3560*/  NOP ;  /* 0x0000000000007918 */ /* 0x000fe20000000000 */
[----:B--2---:R-:W2:Y:S01]  /*3570*/  LDS R0, [UR4+0x14] ;  /* 0x00001404ff007984 */ /* 0x004ea20008000800 */
[----:B------:R-:W-:Y:S01]  /*3580*/  ULOP3.LUT UR6, UR19, 0xffff, URZ, 0xc0, !UPT ;  /* 0x0000ffff13067892 */ /* 0x000fe2000f8ec0ff */
[----:B------:R-:W-:Y:S01]  /*3590*/  UMOV UR8, 0xffff ;  /* 0x0000ffff00087882 */ /* 0x000fe20000000000 */
[----:B------:R-:W-:Y:S02]  /*35a0*/  UMOV UR5, 0x1 ;  /* 0x0000000100057882 */ /* 0x000fe40000000000 */
[----:B------:R-:W-:-:S04]  /*35b0*/  USHF.R.U32.HI UR6, URZ, 0x5, UR6 ;  /* 0x00000005ff067899 */ /* 0x000fc80008011606 */
[----:B------:R-:W-:Y:S02]  /*35c0*/  USHF.L.U32 UR8, UR8, UR6, URZ ;  /* 0x0000000608087299 */ /* 0x000fe400080006ff */
[----:B------:R-:W-:-:S04]  /*35d0*/  USHF.L.U32 UR5, UR5, UR6, URZ ;  /* 0x0000000605057299 */ /* 0x000fc800080006ff */
[----:B--2---:R-:W-:-:S04]  /*35e0*/  LOP3.LUT R0, R0, UR8, RZ, 0xc0, !PT ;  /* 0x0000000800007c12 */ /* 0x004fc8000f8ec0ff */
[----:B------:R-:W-:-:S13]  /*35f0*/  ISETP.NE.AND P0, PT, R0, UR8, PT ;  /* 0x0000000800007c0c */ /* 0x000fda000bf05270 */
[----:B------:R-:W-:Y:S05]  /*3600*/  @P0 BRA `(.L_x_64) ;  /* 0x0000000000580947 */ /* 0x000fea0003800000 */
[----:B------:R-:W2:Y:S02]  /*3610*/  LDS R0, [UR4+0x18] ;  /* 0x00001804ff007984 */ /* 0x000ea40008000800 */
[----:B--2---:R-:W-:-:S04]  /*3620*/  LOP3.LUT R0, R0, UR5, RZ, 0xc0, !PT ;  /* 0x0000000500007c12 */ /* 0x004fc8000f8ec0ff */
[----:B------:R-:W-:-:S13]  /*3630*/  ISETP.NE.AND P0, PT, R0, UR5, PT ;  /* 0x0000000500007c0c */ /* 0x000fda000bf05270 */
[----:B------:R-:W-:Y:S05]  /*3640*/  @P0 BRA `(.L_x_65) ;  /* 0x00000000003c0947 */ /* 0x000fea0003800000 */
[----:B------:R-:W2:Y:S01]  /*3650*/  S2R R2, SR_LANEID ;  /* 0x0000000000027919 */ /* 0x000ea20000000000 */
[----:B------:R-:W-:Y:S01]  /*3660*/  ULOP3.LUT UR8, URZ, UR8, URZ, 0x33, !UPT ;  /* 0x00000008ff087292 */ /* 0x000fe2000f8e33ff */
[----:B------:R-:W-:Y:S01]  /*3670*/  LOP3.LUT R4, RZ, UR5, RZ, 0x33, !PT ;  /* 0x00000005ff047c12 */ /* 0x000fe2000f8e33ff */
[----:B------:R-:W-:Y:S02]  /*3680*/  VOTEU.ANY UR7, UPT, PT ;  /* 0x0000000000077886 */ /* 0x000fe400038e0100 */
[----:B------:R-:W-:Y:S01]  /*3690*/  UFLO.U32 UR7, UR7 ;  /* 0x00000007000772bd */ /* 0x000fe200080e0000 */
[----:B------:R-:W3:Y:S01]  /*36a0*/  REDUX UR5, R4 ;  /* 0x00000000040573c4 */ /* 0x000ee20000000000 */
[----:B------:R-:W-:-:S06]  /*36b0*/  IMAD.U32 R0, RZ, RZ, UR8 ;  /* 0x00000008ff007e24 */ /* 0x000fcc000f8e00ff */
[----:B------:R1:W-:Y:S01]  /*36c0*/  UTCATOMSWS.AND URZ, UR8 ;  /* 0x0000000800ff79e3 */ /* 0x0003e20008000000 */
[----:B------:R-:W4:Y:S01]  /*36d0*/  REDUX UR6, R0 ;  /* 0x00000000000673c4 */ /* 0x000f220000000000 */
[----:B--2---:R-:W-:Y:S01]  /*36e0*/  ISETP.EQ.U32.AND P0, PT, R2, UR7, PT ;  /* 0x0000000702007c0c */ /* 0x004fe2000bf02070 */
[----:B---3--:R-:W-:Y:S01]  /*36f0*/  IMAD.U32 R2, RZ, RZ, UR5 ;  /* 0x00000005ff027e24 */ /* 0x008fe2000f8e00ff */
[----:B----4-:R-:W-:-:S11]  /*3700*/  MOV R3, UR6 ;  /* 0x0000000600037c02 */ /* 0x010fd60008000f00 */
[----:B------:R1:W-:Y:S04]  /*3710*/  @P0 ATOMS.AND RZ, [UR4+0x14], R3 ;  /* 0x00001403ffff098c */ /* 0x0003e8000a800004 */
[----:B------:R1:W-:Y:S01]  /*3720*/  @P0 ATOMS.AND RZ, [UR4+0x18], R2 ;  /* 0x00001802ffff098c */ /* 0x0003e2000a800004 */
[----:B------:R-:W-:Y:S05]  /*3730*/  BRA `(.L_x_66) ;  /* 0x0000000000147947 */ /* 0x000fea0003800000 */
.L_x_65:
[----:B------:R-:W-:Y:S02]  /*3740*/  MOV R2, 0x3760 ;  /* 0x0000376000027802 */ /* 0x000fe40000000f00 */
[----:B-1--45:R-:W-:Y:S05]  /*3750*/  CALL.REL.NOINC `($__internal_0_$__cuda_sm10x_tcgen05_guardrail_trap_col_being_dealloced_not_returned_by_alloc) ;  /* 0x0000005000b07944 */ /* 0x032fea0003c00000 */
[----:B------:R-:W-:Y:S05]  /*3760*/  BRA `(.L_x_66) ;  /* 0x0000000000087947 */ /* 0x000fea0003800000 */
.L_x_64:
[----:B------:R-:W-:Y:S02]  /*3770*/  MOV R2, 0x3790 ;  /* 0x0000379000027802 */ /* 0x000fe40000000f00 */
[----:B-1--45:R-:W-:Y:S05]  /*3780*/  CALL.REL.NOINC `($__internal_2_$__cuda_sm10x_tcgen05_guardrail_trap_unallocated_columns_being_dealloced) ;  /* 0x0000005000bc7944 */ /* 0x032fea0003c00000 */
.L_x_66:
[----:B------:R-:W-:Y:S01]  /*3790*/  NOP ;  /* 0x0000000000007918 */ /* 0x000fe20000000000 */
[----:B-1----:R-:W-:Y:S05]  /*37a0*/  EXIT ;  /* 0x000000000000794d */ /* 0x002fea0003800000 */
.L_x_48:
[----:B------:R-:W-:-:S09]  /*37b0*/  UISETP.NE.OR UP2, UPT, UR8, 0x3, !UP2 ;  /* 0x000000030800788c */ /* 0x000fd2000d745670 */
[----:B------:R-:W-:Y:S05]  /*37c0*/  BRA.U UP2, `(.L_x_67) ;  /* 0x0000000d02407547 */ /* 0x000fea000b800000 */
[----:B------:R-:W1:Y:S01]  /*37d0*/  LDC R0, c[0x0][0xb30] ;  /* 0x0002cc00ff007b82 */ /* 0x000e620000000800 */
[----:B------:R-:W2:Y:S01]  /*37e0*/  LDCU.64 UR8, c[0x0][0x888] ;  /* 0x00011100ff0877ac */ /* 0x000ea20008000a00 */
[----:B------:R-:W-:Y:S02]  /*37f0*/  HFMA2 R29, -RZ, RZ, 0, 0 ;  /* 0x00000000ff1d7431 */ /* 0x000fe400000001ff */
[----:B------:R-:W-:Y:S01]  /*3800*/  IMAD.MOV.U32 R31, RZ, RZ, 0x1 ;  /* 0x00000001ff1f7424 */ /* 0x000fe200078e00ff */
[----:B------:R-:W-:Y:S01]  /*3810*/  MOV R23, 0x2000 ;  /* 0x0000200000177802 */ /* 0x000fe20000000f00 */
[----:B------:R-:W4:Y:S01]  /*3820*/  LDCU.64 UR4, c[0x0][0x890] ;  /* 0x00011200ff0477ac */ /* 0x000f220008000a00 */
[----:B------:R-:W-:Y:S01]  /*3830*/  IMAD.MOV.U32 R30, RZ, RZ, RZ ;  /* 0x000000ffff1e7224 */ /* 0x000fe200078e00ff */
[----:B------:R-:W3:Y:S01]  /*3840*/  LDC R19, c[0x0][0x370] ;  /* 0x0000dc00ff137b82 */ /* 0x000ee20000000800 */
[----:B------:R-:W-:Y:S01]  /*3850*/  UMOV UR7, 0x400 ;  /* 0x0000040000077882 */ /* 0x000fe20000000000 */
[----:B------:R-:W-:-:S02]  /*3860*/  UPLOP3.LUT UP1, UPT, UPT, UPT, UPT, 0x40, 0x4 ;  /* 0x000000000004789c */ /* 0x000fc40003f2e870 */
[----:B------:R-:W-:-:S04]  /*3870*/  ULEA UR7, UR37, UR7, 0x18 ;  /* 0x0000000725077291 */ /* 0x000fc8000f8ec0ff */
[----:B------:R-:W3:Y:S01]  /*3880*/  LDC R2, c[0x0][0xb0c] ;  /* 0x0002c300ff027b82 */ /* 0x000ee20000000800 */
[----:B------:R-:W-:Y:S02]  /*3890*/  UIADD3 UR13, UPT, UPT, UR7, 0x48, URZ ;  /* 0x00000048070d7890 */ /* 0x000fe4000fffe0ff */
[----:B--2---:R-:W-:Y:S02]  /*38a0*/  UISETP.NE.U32.AND UP2, UPT, UR8, URZ, UPT ;  /* 0x000000ff0800728c */ /* 0x004fe4000bf45070 */
[----:B------:R-:W-:Y:S02]  /*38b0*/  UIADD3 UR17, UPT, UPT, UR7, 0x40, URZ ;  /* 0x0000004007117890 */ /* 0x000fe4000fffe0ff */
[----:B----4-:R-:W-:Y:S01]  /*38c0*/  UISETP.NE.U32.AND UP3, UPT, UR4, URZ, UPT ;  /* 0x000000ff0400728c */ /* 0x010fe2000bf65070 */
[----:B------:R-:W2:Y:S01]  /*38d0*/  LDC R18, c[0x0][0xb20] ;  /* 0x0002c800ff127b82 */ /* 0x000ea20000000800 */
[----:B-1----:R-:W-:Y:S01]  /*38e0*/  ISETP.NE.AND P1, PT, R0, 0x1, PT ;  /* 0x000000010000780c */ /* 0x002fe20003f25270 */
[----:B------:R-:W-:-:S02]  /*38f0*/  UISETP.NE.AND.EX UP2, UPT, UR9, URZ, UPT, UP2 ;  /* 0x000000ff0900728c */ /* 0x000fc4000bf45320 */
[----:B------:R-:W-:Y:S02]  /*3900*/  UPRMT UR13, UR37, 0x654, UR13 ;  /* 0x00000654250d7896 */ /* 0x000fe4000800000d */
[----:B------:R-:W-:Y:S02]  /*3910*/  UISETP.NE.AND.EX UP3, UPT, UR5, URZ, UPT, UP3 ;  /* 0x000000ff0500728c */ /* 0x000fe4000bf65330 */
[----:B------:R-:W1:Y:S08]  /*3920*/  LDC.64 R32, c[0x0][0x348] ;  /* 0x0000d200ff207b82 */ /* 0x000e700000000a00 */
[----:B------:R-:W4:Y:S08]  /*3930*/  LDC.64 R16, c[0x0][0xb10] ;  /* 0x0002c400ff107b82 */ /* 0x000f300000000a00 */
[----:B------:R-:W1:Y:S08]  /*3940*/  LDC.64 R6, c[0x0][0xb18] ;  /* 0x0002c600ff067b82 */ /* 0x000e700000000a00 */
[----:B------:R-:W1:Y:S08]  /*3950*/  LDC.64 R4, c[0x0][0xb28] ;  /* 0x0002ca00ff047b82 */ /* 0x000e700000000a00 */
[----:B--23--:R-:W1:Y:S02]  /*3960*/  LDC R22, c[0x0][0x374] ;  /* 0x0000dd00ff167b82 */ /* 0x00ce640000000800 */
.L_x_76:
[C---:B------:R-:W-:Y:S02]  /*3970*/  LEA R0, R30.reuse, UR7, 0x3 ;  /* 0x000000071e007c11 */ /* 0x040fe4000f8e18ff */
[----:B------:R-:W-:Y:S02]  /*3980*/  SHF.L.U32 R3, R29, 0x1f, RZ ;  /* 0x0000001f1d037819 */ /* 0x000fe400000006ff */
[----:B------:R-:W-:Y:S02]  /*3990*/  LEA R24, R30, UR7, 0x4 ;  /* 0x000000071e187c11 */ /* 0x000fe4000f8e20ff */
[----:B--2---:R-:W2:Y:S02]  /*39a0*/  SYNCS.PHASECHK.TRANS64.TRYWAIT P0, [R0+URZ+0x70], R3 ;  /* 0x00007003000075a7 */ /* 0x004ea400080011ff */
[----:B--2---:R-:W-:Y:S05]  /*39b0*/  @!P0 BRA `(.L_x_68) ;  /* 0x0000004c00548947 */ /* 0x004fea0003800000 */
.L_x_133:
[----:B------:R-:W-:Y:S01]  /*39c0*/  ISETP.GE.AND P0, PT, R72, 0x1, PT ;  /* 0x000000014800780c */ /* 0x000fe20003f06270 */
[----:B------:R-:W3:Y:S01]  /*39d0*/  LDS.128 R24, [R24+0x100] ;  /* 0x0001000018187984 */ /* 0x000ee20000000c00 */
[----:B--2---:R-:W-:Y:S01]  /*39e0*/  VIADD R0, R0, 0x80 ;  /* 0x0000008000007836 */ /* 0x004fe20000000000 */
[----:B------:R-:W-:Y:S01]  /*39f0*/  @!PT LDS RZ, [RZ] ;  /* 0x00000000fffff984 */ /* 0x000fe20000000800 */
[----:B------:R-:W-:Y:S01]  /*3a00*/  @!PT LDS RZ, [RZ] ;  /* 0x00000000fffff984 */ /* 0x000fe20000000800 */
[----:B------:R-:W-:Y:S01]  /*3a10*/  @!PT LDS RZ, [RZ] ;  /* 0x00000000fffff984 */ /* 0x000fe20000000800 */
[----:B------:R-:W-:Y:S01]  /*3a20*/  @!PT LDS RZ, [RZ] ;  /* 0x00000000fffff984 */ /* 0x000fe20000000800 */
[----:B------:R2:W-:Y:S06]  /*3a30*/  MEMBAR.ALL.CTA ;  /* 0x0000000000007992 */ /* 0x0005ec0000008000 */
[----:B--2---:R-:W2:Y:S01]  /*3a40*/  FENCE.VIEW.ASYNC.S ;  /* 0x00000000000073c6 */ /* 0x004ea20000000000 */
[----:B------:R-:W-:Y:S04]  /*3a50*/  PRMT R0, RZ, 0x654, R0 ;  /* 0x00000654ff007816 */ /* 0x000fe80000000000 */
[----:B--2---:R2:W-:Y:S01]  /*3a60*/  SYNCS.ARRIVE.TRANS64.RED.A1T0 RZ, [R0+URZ], RZ ;  /* 0x000000ff00ff79a7 */ /* 0x0045e200081004ff */
[----:B---3--:R-:W-:Y:S11]  /*3a70*/  LOP3.LUT P3, RZ, R26, 0x1, RZ, 0xc0, !PT ;  /* 0x000000011aff7812 */ /* 0x008ff6000786c0ff */
[----:B------:R-:W-:Y:S02]  /*3a80*/  @!UPT UIADD3 URZ, UPT, UPT, URZ, URZ, URZ ;  /* 0x000000fffffff290 */ /* 0x000fe4000fffe0ff */
[----:B------:R-:W-:Y:S02]  /*3a90*/  @P3 MOV R13, R24 ;  /* 0x00000018000d3202 */ /* 0x000fe40000000f00 */
[----:B------:R-:W-:Y:S01]  /*3aa0*/  @P3 LOP3.LUT R8, R25, 0xffff, RZ, 0xc0, !PT ;  /* 0x0000ffff19083812 */ /* 0x000fe200078ec0ff */
[----:B--2---:R-:W-:Y:S06]  /*3ab0*/  @!P0 BRA `(.L_x_69) ;  /* 0x0000000000a48947 */ /* 0x004fec0003800000 */
[----:B-1----:R-:W-:Y:S01]  /*3ac0*/  IMAD.HI.U32 R35, R22, R7, RZ ;  /* 0x0000000716237227 */ /* 0x002fe200078e00ff */
[----:B------:R-:W-:Y:S02]  /*3ad0*/  ISETP.NE.AND P0, PT, R6, 0x1, PT ;  /* 0x000000010600780c */ /* 0x000fe40003f05270 */
[----:B------:R-:W-:Y:S01]  /*3ae0*/  ISETP.NE.AND P2, PT, R72, 0x1, PT ;  /* 0x000000014800780c */ /* 0x000fe20003f45270 */
[----:B----4-:R-:W-:Y:S01]  /*3af0*/  IMAD.HI.U32 R34, R19, R16, RZ ;  /* 0x0000001013227227 */ /* 0x010fe200078e00ff */
[----:B------:R-:W-:Y:S02]  /*3b00*/  SHF.R.U32.HI R35, RZ, R18, R35 ;  /* 0x00000012ff237219 */ /* 0x000fe40000011623 */
[----:B------:R-:W-:Y:S01]  /*3b10*/  ISETP.NE.AND P4, PT, R2, 0x1, PT ;  /* 0x000000010200780c */ /* 0x000fe20003f85270 */
[----:B------:R-:W-:Y:S01]  /*3b20*/  IMAD.HI.U32 R36, R13, R16, RZ ;  /* 0x000000100d247227 */ /* 0x000fe200078e00ff */
[----:B------:R-:W-:Y:S02]  /*3b30*/  SHF.R.U32.HI R34, RZ, R17, R34 ;  /* 0x00000011ff227219 */ /* 0x000fe40000011622 */
[----:B------:R-:W-:Y:S01]  /*3b40*/  SEL R3, R22, R35, !P0 ;  /* 0x0000002316037207 */ /* 0x000fe20004000000 */
[C---:B------:R-:W-:Y:S01]  /*3b50*/  IMAD.HI.U32 R35, R8.reuse, R7, RZ ;  /* 0x0000000708237227 */ /* 0x040fe200078e00ff */
[----:B------:R-:W-:Y:S02]  /*3b60*/  SEL R11, R19, R34, !P4 ;  /* 0x00000022130b7207 */ /* 0x000fe40006000000 */
[----:B------:R-:W-:Y:S01]  /*3b70*/  SHF.R.U32.HI R36, RZ, R17, R36 ;  /* 0x00000011ff247219 */ /* 0x000fe20000011624 */
[----:B------:R-:W-:Y:S01]  /*3b80*/  IMAD.HI.U32 R38, R3, R4, RZ ;  /* 0x0000000403267227 */ /* 0x000fe200078e00ff */
[----:B------:R-:W-:Y:S03]  /*3b90*/  SHF.R.U32.HI R35, RZ, R18, R35 ;  /* 0x00000012ff237219 */ /* 0x000fe60000011623 */
[----:B------:R-:W-:Y:S01]  /*3ba0*/  IMAD.HI.U32 R34, R11, R4, RZ ;  /* 0x000000040b227227 */ /* 0x000fe200078e00ff */
[----:B------:R-:W-:Y:S02]  /*3bb0*/  @P2 SHF.R.U32.HI R3, RZ, R5, R38 ;  /* 0x00000005ff032219 */ /* 0x000fe40000011626 */
[----:B------:R-:W-:Y:S02]  /*3bc0*/  SEL R9, R8, R35, !P0 ;  /* 0x0000002308097207 */ /* 0x000fe40004000000 */
[----:B------:R-:W-:Y:S01]  /*3bd0*/  @P2 SHF.R.U32.HI R11, RZ, R5, R34 ;  /* 0x00000005ff0b2219 */ /* 0x000fe20000011622 */
[C---:B------:R-:W-:Y:S01]  /*3be0*/  IMAD R10, R72.reuse, R3, RZ ;  /* 0x00000003480a7224 */ /* 0x040fe200078e02ff */
[----:B------:R-:W-:Y:S01]  /*3bf0*/  SEL R3, R13, R36, !P4 ;  /* 0x000000240d037207 */ /* 0x000fe20006000000 */
[C---:B------:R-:W-:Y:S03]  /*3c00*/  IMAD.HI.U32 R14, R9.reuse, R4, RZ ;  /* 0x00000004090e7227 */ /* 0x040fe600078e00ff */
[----:B------:R-:W-:Y:S01]  /*3c10*/  ISETP.GE.AND P0, PT, R9, R10, PT ;  /* 0x0000000a0900720c */ /* 0x000fe20003f06270 */
[C---:B------:R-:W-:Y:S01]  /*3c20*/  IMAD R12, R72.reuse, R11, RZ ;  /* 0x0000000b480c7224 */ /* 0x040fe200078e02ff */
[-C--:B------:R-:W-:Y:S04]  /*3c30*/  SHF.R.U32.HI R14, RZ, R5.reuse, R14 ;  /* 0x00000005ff0e7219 */ /* 0x080fe8000001160e */
[----:B------:R-:W-:Y:S02]  /*3c40*/  ISETP.GE.OR P0, PT, R3, R12, P0 ;  /* 0x0000000c0300720c */ /* 0x000fe40000706670 */
[----:B------:R-:W-:Y:S05]  /*3c50*/  SEL R15, R9, R14, !P2 ;  /* 0x0000000e090f7207 */ /* 0x000fea0005000000 */
[----:B------:R-:W-:Y:S04]  /*3c60*/  IMAD.MOV R14, RZ, RZ, -R15 ;  /* 0x000000ffff0e7224 */ /* 0x000fe800078e0a0f */
[----:B------:R-:W-:Y:S02]  /*3c70*/  IMAD R14, R72, R14, R9 ;  /* 0x0000000e480e7224 */ /* 0x000fe400078e0209 */
[C---:B------:R-:W-:Y:S05]  /*3c80*/  @!P0 IMAD.HI.U32 R10, R3.reuse, R4, RZ ;  /* 0x00000004030a8227 */ /* 0x040fea00078e00ff */
[----:B------:R-:W-:Y:S04]  /*3c90*/  @!P0 SHF.R.U32.HI R10, RZ, R5, R10 ;  /* 0x00000005ff0a8219 */ /* 0x000fe8000001160a */
[----:B------:R-:W-:Y:S01]  /*3ca0*/  @!P0 SEL R0, R3, R10, !P2 ;  /* 0x0000000a03008207 */ /* 0x000fe20005000000 */
[----:B------:R-:W-:Y:S03]  /*3cb0*/  IMAD.MOV R10, RZ, RZ, -R3 ;  /* 0x000000ffff0a7224 */ /* 0x000fe600078e0a03 */
[----:B------:R-:W-:Y:S01]  /*3cc0*/  @!P0 IADD3 R15, PT, PT, R15, -R0, RZ ;  /* 0x800000000f0f8210 */ /* 0x000fe20007ffe0ff */
[----:B------:R-:W-:Y:S01]  /*3cd0*/  @!P0 IMAD R0, R11, R14, R0 ;  /* 0x0000000e0b008224 */ /* 0x000fe200078e0200 */
[----:B------:R-:W-:Y:S01]  /*3ce0*/  IADD3 R11, PT, PT, -R9, RZ, RZ ;  /* 0x000000ff090b7210 */ /* 0x000fe20007ffe1ff */
[----:B------:R-:W-:Y:S02]  /*3cf0*/  IMAD R13, R2, R10, R13 ;  /* 0x0000000a020d7224 */ /* 0x000fe400078e020d */
[----:B------:R-:W-:Y:S02]  /*3d00*/  @!P0 IMAD R9, R15, R72, R3 ;  /* 0x000000480f098224 */ /* 0x000fe400078e0203 */
[----:B------:R-:W-:Y:S02]  /*3d10*/  @!P0 IMAD.MOV.U32 R3, RZ, RZ, R0 ;  /* 0x000000ffff038224 */ /* 0x000fe400078e0000 */
[----:B------:R-:W-:Y:S02]  /*3d20*/  IMAD R8, R6, R11, R8 ;  /* 0x0000000b06087224 */ /* 0x000fe400078e0208 */
[----:B------:R-:W-:Y:S02]  /*3d30*/  IMAD R13, R3, R2, R13 ;  /* 0x00000002030d7224 */ /* 0x000fe400078e020d */
[----:B------:R-:W-:Y:S02]  /*3d40*/  IMAD R8, R9, R6, R8 ;  /* 0x0000000609087224 */ /* 0x000fe400078e0208 */
.L_x_69:
[----:B------:R-:W-:Y:S05]  /*3d50*/  BRA.U UP1, `(.L_x_70) ;  /* 0x0000000101107547 */ /* 0x000fea000b800000 */
[----:B------:R-:W-:Y:S04]  /*3d60*/  MOV R0, UR6 ;  /* 0x0000000600007c02 */ /* 0x000fe80008000f00 */
[----:B------:R-:W-:Y:S04]  /*3d70*/  SHF.L.U32 R3, R0, 0x1f, RZ ;  /* 0x0000001f00037819 */ /* 0x000fe800000006ff */
[----:B------:R-:W2:Y:S02]  /*3d80*/  SYNCS.PHASECHK.TRANS64.TRYWAIT P0, [UR7+0x68], R3 ;  /* 0x00006803ff0075a7 */ /* 0x000ea40008001107 */
[----:B--2---:R-:W-:Y:S05]  /*3d90*/  @!P0 BRA `(.L_x_71) ;  /* 0x0000004800708947 */ /* 0x004fea0003800000 */
.L_x_70:
[----:B------:R-:W-:Y:S02]  /*3da0*/  R2UR UR19, R21 ;  /* 0x00000000151372ca */ /* 0x000fe400000e0000 */
[----:B------:R-:W-:Y:S02]  /*3db0*/  R2UR UR18, R20 ;  /* 0x00000000141272ca */ /* 0x000fe400000e0000 */
[----:B------:R-:W-:Y:S02]  /*3dc0*/  ISETP.NE.U32.AND P2, PT, RZ, UR4, PT ;  /* 0x00000004ff007c0c */ /* 0x000fe4000bf45070 */
[----:B------:R-:W-:Y:S02]  /*3dd0*/  SHF.L.U32 R12, R31, 0x1f, RZ ;  /* 0x0000001f1f0c7819 */ /* 0x000fe400000006ff */
[----:B------:R-:W-:Y:S05]  /*3de0*/  ISETP.NE.AND.EX P2, PT, RZ, UR5, PT, P2 ;  /* 0x00000005ff007c0c */ /* 0x000fea000bf45320 */
[----:B------:R-:W-:Y:S02]  /*3df0*/  USHF.L.U32 UR19, UR19, 0x7, URZ ;  /* 0x0000000713137899 */ /* 0x000fe400080006ff */
[----:B------:R-:W-:Y:S01]  /*3e00*/  USHF.L.U32 UR18, UR18, 0x7, URZ ;  /* 0x0000000712127899 */ /* 0x000fe200080006ff */
[----:B------:R-:W-:Y:S11]  /*3e10*/  BRA.U !UP3, `(.L_x_72) ;  /* 0x000000010b347547 */ /* 0x000ff6000b800000 */
[----:B------:R-:W-:Y:S01]  /*3e20*/  UPLOP3.LUT UP0, UPT, UPT, UPT, UP2, 0x80, 0x8 ;  /* 0x000000000008789c */ /* 0x000fe20003f0f020 */
[----:B--2---:R-:W-:Y:S02]  /*3e30*/  HFMA2 R0, -RZ, RZ, 0, 5.9604644775390625e-08 ;  /* 0x00000001ff007431 */ /* 0x004fe400000001ff */
[----:B------:R-:W-:Y:S03]  /*3e40*/  IMAD.MOV.U32 R171, RZ, RZ, 0x1 ;  /* 0x00000001ffab7424 */ /* 0x000fe600078e00ff */
[----:B------:R-:W-:Y:S05]  /*3e50*/  PLOP3.LUT P0, PT, PT, PT, UP0, 0x80, 0x8 ;  /* 0x000000000008781c */ /* 0x000fea0003f0f008 */
[----:B------:R-:W2:Y:S01]  /*3e60*/  @UP0 LDCU.64 UR10, c[0x0][0x888] ;  /* 0x00011100ff0a07ac */ /* 0x000ea20008000a00 */
[----:B------:R-:W-:Y:S07]  /*3e70*/  @UP0 UIMAD UR8, UR36, UR4, URZ ;  /* 0x00000004240802a4 */ /* 0x000fee000f8e02ff */
[----:B------:R-:W-:Y:S01]  /*3e80*/  @!P0 PRMT R171, R0, 0x7610, R171 ;  /* 0x0000761000ab8816 */ /* 0x000fe200000000ab */
[----:B--2---:R-:W-:Y:S03]  /*3e90*/  @UP0 UIMAD.WIDE UR10, UR8, 0x4, UR10 ;  /* 0x00000004080a08a5 */ /* 0x004fe6000f8e020a */
[----:B------:R-:W2:Y:S03]  /*3ea0*/  @!UP0 LDCU UR8, c[0x0][0x880] ;  /* 0x00011000ff0887ac */ /* 0x000ea60008000800 */
[----:B------:R-:W-:Y:S01]  /*3eb0*/  IMAD.U32 R10, RZ, RZ, UR10 ;  /* 0x0000000aff0a7e24 */ /* 0x000fe2000f8e00ff */
[----:B------:R-:W-:Y:S05]  /*3ec0*/  MOV R11, UR11 ;  /* 0x0000000b000b7c02 */ /* 0x000fea0008000f00 */
[----:B-----5:R3:W5:Y:S02]  /*3ed0*/  @P0 LDG.E R81, desc[UR46][R10.64] ;  /* 0x0000002e0a510981 */ /* 0x020764000c1e1900 */
[----:B--23--:R-:W-:Y:S07]  /*3ee0*/  @!P0 IMAD.U32 R81, RZ, RZ, UR8 ;  /* 0x00000008ff518e24 */ /* 0x00cfee000f8e00ff */
.L_x_72:
[----:B-----5:R-:W-:Y:S01]  /*3ef0*/  @!P2 FSETP.EQ.AND P0, PT, R81, RZ, PT ;  /* 0x000000ff5100a20b */ /* 0x020fe20003f02000 */
[----:B------:R-:W-:Y:S01]  /*3f00*/  @!UPT UIADD3 URZ, UPT, UPT, URZ, URZ, URZ ;  /* 0x000000fffffff290 */ /* 0x000fe2000fffe0ff */
[----:B------:R-:W-:Y:S11]  /*3f10*/  @!P2 BRA `(.L_x_73) ;  /* 0x000000000014a947 */ /* 0x000ff60003800000 */
[----:B------:R-:W-:Y:S02]  /*3f20*/  LOP3.LUT P2, RZ, R171, 0xff, RZ, 0xc0, !PT ;  /* 0x000000ffabff7812 */ /* 0x000fe4000784c0ff */
[----:B------:R-:W-:Y:S04]  /*3f30*/  PLOP3.LUT P0, PT, PT, PT, UP0, 0x80, 0x8 ;  /* 0x000000000008781c */ /* 0x000fe80003f0f008 */
[----:B------:R-:W-:Y:S07]  /*3f40*/  PLOP3.LUT P0, PT, P0, PT, PT, 0x8, 0x80 ;  /* 0x000000000080781c */ /* 0x000fee000070e170 */
[----:B------:R-:W-:Y:S11]  /*3f50*/  @P2 FSETP.EQ.AND P0, PT, R81, RZ, PT ;  /* 0x000000ff5100220b */ /* 0x000ff60003f02000 */
[----:B------:R-:W-:Y:S02]  /*3f60*/  @!UPT UIADD3 URZ, UPT, UPT, URZ, URZ, URZ ;  /* 0x000000fffffff290 */ /* 0x000fe4000fffe0ff */
.L_x_73:
[----:B------:R-:W3:Y:S01]  /*3f70*/  SYNCS.PHASECHK.TRANS64.TRYWAIT P2, [UR7+0x50], R12 ;  /* 0x0000500cff0075a7 */ /* 0x000ee20008041107 */
[----:B------:R-:W-:Y:S04]  /*3f80*/  ELECT P4, URZ, PT ;  /* 0x0000000000ff782f */ /* 0x000fe80003880000 */
[----:B------:R-:W-:Y:S11]  /*3f90*/  PLOP3.LUT P4, PT, P0, P4, PT, 0xf2, 0x2f ;  /* 0x00000000002f781c */ /* 0x000ff60000789e72 */
[----:B------:R-:W-:Y:S02]  /*3fa0*/  @!UPT UIADD3 URZ, UPT, UPT, URZ, URZ, URZ ;  /* 0x000000fffffff290 */ /* 0x000fe4000fffe0ff */
[----:B-1----:R-:W-:Y:S05]  /*3fb0*/  @!P4 IADD3 R21, P0, PT, R32, 0x580, RZ ;  /* 0x000005802015c810 */ /* 0x002fea0007f1e0ff */
[----:B------:R-:W-:Y:S01]  /*3fc0*/  @!P4 IMAD.X R20, RZ, RZ, R33, P0 ;  /* 0x000000ffff14c224 */ /* 0x000fe200000e0621 */
[----:B---3--:R-:W-:Y:S07]  /*3fd0*/  @!P2 BRA `(.L_x_74) ;  /* 0x0000004400f8a947 */ /* 0x008fee0003800000 */
.L_x_136:
[----:B------:R-:W3:Y:S01]  /*3fe0*/  LDC.64 R14, c[0x0][0xb10] ;  /* 0x0002c400ff0e7b82 */ /* 0x000ee20000000a00 */
[----:B------:R-:W-:Y:S01]  /*3ff0*/  @!P4 R2UR UR8, R20 ;  /* 0x000000001408c2ca */ /* 0x000fe200000e0000 */
[----:B------:R-:W-:Y:S01]  /*4000*/  VOTEU.ALL UP1, P4 ;  /* 0x0000000000ff7886 */ /* 0x000fe20002020000 */
[----:B------:R-:W-:Y:S01]  /*4010*/  @!P4 R2UR UR9, R21 ;  /* 0x000000001509c2ca */ /* 0x000fe200000e0000 */
[----:B------:R-:W-:Y:S01]  /*4020*/  UMOV UR10, 0x0 ;  /* 0x00000000000a7882 */ /* 0x000fe20000000000 */
[----:B------:R-:W-:Y:S03]  /*4030*/  UMOV UR11, 0x10000000 ;  /* 0x10000000000b7882 */ /* 0x000fe60000000000 */
[----:B------:R-:W5:Y:S01]  /*4040*/  LDC.64 R10, c[0x0][0xb18] ;  /* 0x0002c600ff0a7b82 */ /* 0x000f620000000a00 */
[----:B------:R-:W-:Y:S01]  /*4050*/  @!UP1 UIADD3 UR16, UPT, UPT, UR7, 0x200, URZ ;  /* 0x0000020007109890 */ /* 0x000fe2000fffe0ff */
[----:B------:R-:W-:Y:S01]  /*4060*/  @P3 SHF.R.U32.HI R28, RZ, 0x10, R25 ;  /* 0x00000010ff1c3819 */ /* 0x000fe20000011619 */
[----:B------:R-:W-:Y:S01]  /*4070*/  VOTEU.ALL UP1, P4 ;  /* 0x0000000000ff7886 */ /* 0x000fe20002020000 */
[----:B------:R-:W-:Y:S01]  /*4080*/  UMOV UR20, UR36 ;  /* 0x0000002400147c82 */ /* 0x000fe20008000000 */
[----:B------:R-:W-:Y:S03]  /*4090*/  VIADD R30, R30, 0x1 ;  /* 0x000000011e1e7836 */ /* 0x000fe60000000000 */
[----:B--2---:R-:W2:Y:S01]  /*40a0*/  @!P1 LDC R0, c[0x0][0xb20] ;  /* 0x0002c800ff009b82 */ /* 0x004ea20000000800 */
[----:B------:R-:W-:Y:S01]  /*40b0*/  IMAD.U32 R21, RZ, RZ, UR8 ;  /* 0x00000008ff157e24 */ /* 0x000fe2000f8e00ff */
[----:B------:R-:W-:Y:S06]  /*40c0*/  UPRMT UR8, UR37, 0x654, UR17 ;  /* 0x0000065425087896 */ /* 0x000fec0008000011 */
[----:B-1----:R-:W1:Y:S01]  /*40d0*/  @!P1 LDC R3, c[0x0][0xb0c] ;  /* 0x0002c300ff039b82 */ /* 0x002e620000000800 */
[----:B------:R-:W-:Y:S01]  /*40e0*/  IMAD.U32 R20, RZ, RZ, UR9 ;  /* 0x00000009ff147e24 */ /* 0x000fe2000f8e00ff */
[----:B------:R-:W-:Y:S04]  /*40f0*/  @!P4 R2UR UR15, R21 ;  /* 0x00000000150fc2ca */ /* 0x000fe800000e0000 */
[----:B------:R-:W-:Y:S01]  /*4100*/  @!P4 R2UR UR14, R20 ;  /* 0x00000000140ec2ca */ /* 0x000fe200000e0000 */
[----:B------:R-:W-:Y:S11]  /*4110*/  @!P4 IMAD.MOV.U32 R20, RZ, RZ, 0x2000 ;  /* 0x00002000ff14c424 */ /* 0x000ff600078e00ff */
[----:B------:R-:W-:Y:S01]  /*4120*/  @!UPT UIADD3 URZ, UPT, UPT, URZ, URZ, URZ ;  /* 0x000000fffffff290 */ /* 0x000fe2000fffe0ff */
[----:B------:R1:W-:Y:S01]  /*4130*/  @!UP1 UTMALDG.3D [UR16], [UR14], desc[UR10] ;  /* 0x00000a100e0095b4 */ /* 0x0003e20008011000 */
[----:B------:R1:W-:Y:S02]  /*4140*/  @!P4 SYNCS.ARRIVE.TRANS64.RED.A0TR RZ, [UR7+0x40], R20 ;  /* 0x00004014ffffc9a7 */ /* 0x0003e40008300407 */
[----:B-1----:R-:W-:Y:S01]  /*4150*/  @!P1 ISETP.NE.AND P2, PT, R3, 0x1, PT ;  /* 0x000000010300980c */ /* 0x002fe20003f45270 */
[C---:B---3--:R-:W-:Y:S01]  /*4160*/  @!P1 IMAD.HI.U32 R14, R13.reuse, R14, RZ ;  /* 0x0000000e0d0e9227 */ /* 0x048fe200078e00ff */
[----:B-----5:R-:W-:Y:S03]  /*4170*/  @!P1 ISETP.NE.AND P0, PT, R10, 0x1, PT ;  /* 0x000000010a00980c */ /* 0x020fe60003f05270 */
[C---:B------:R-:W-:Y:S01]  /*4180*/  @!P1 IMAD.HI.U32 R11, R8.reuse, R11, RZ ;  /* 0x0000000b080b9227 */ /* 0x040fe200078e00ff */
[----:B------:R-:W-:Y:S04]  /*4190*/  @!P1 SHF.R.U32.HI R14, RZ, R15, R14 ;  /* 0x0000000fff0e9219 */ /* 0x000fe8000001160e */
[----:B--2---:R-:W-:Y:S01]  /*41a0*/  @!P1 SHF.R.U32.HI R9, RZ, R0, R11 ;  /* 0x00000000ff099219 */ /* 0x004fe2000001160b */
[----:B------:R-:W-:Y:S01]  /*41b0*/  SYNCS.ARRIVE.TRANS64.RED.A1T0 RZ, [UR8], RZ ;  /* 0x000000ffffff79a7 */ /* 0x000fe20008100408 */
[----:B------:R-:W-:Y:S02]  /*41c0*/  @!P1 SEL R14, R13, R14, !P2 ;  /* 0x0000000e0d0e9207 */ /* 0x000fe40005000000 */
[----:B------:R-:W-:Y:S01]  /*41d0*/  @!P1 SEL R9, R8, R9, !P0 ;  /* 0x0000000908099207 */ /* 0x000fe20004000000 */
[----:B------:R-:W1:Y:S04]  /*41e0*/  SYNCS.PHASECHK.TRANS64.TRYWAIT P5, [UR7+0x58], R12 ;  /* 0x0000580cff0075a7 */ /* 0x000e6800080a1107 */
[----:B------:R-:W-:Y:S02]  /*41f0*/  @!P1 IMAD.IADD R0, R9, 0x1, -R14 ;  /* 0x0000000109009824 */ /* 0x000fe400078e0a0e */
[----:B------:R-:W-:Y:S02]  /*4200*/  @!P1 IMAD.IADD R9, R14, 0x1, -R9 ;  /* 0x000000010e099824 */ /* 0x000fe400078e0a09 */
[----:B------:R-:W-:Y:S02]  /*4210*/  @!P1 IMAD R13, R0, R3, R13 ;  /* 0x00000003000d9224 */ /* 0x000fe400078e020d */
[----:B------:R-:W-:Y:S01]  /*4220*/  @!P1 IMAD R8, R9, R10, R8 ;  /* 0x0000000a09089224 */ /* 0x000fe200078e0208 */
[----:B-1----:R-:W-:Y:S06]  /*4230*/  @!P5 BRA `(.L_x_75) ;  /* 0x000000440078d947 */ /* 0x002fec0003800000 */
.L_x_138:
[----:B-1----:R-:W-:Y:S01]  /*4240*/  @!P4 IADD3 R3, P0, PT, R32, 0x580, RZ ;  /* 0x000005802003c810 */ /* 0x002fe20007f1e0ff */
[----:B------:R-:W-:Y:S01]  /*4250*/  VOTEU.ALL UP1, P4 ;  /* 0x0000000000ff7886 */ /* 0x000fe20002020000 */
[----:B------:R-:W-:Y:S01]  /*4260*/  UMOV UR20, 0x0 ;  /* 0x0000000000147882 */ /* 0x000fe20000000000 */
[----:B------:R-:W-:Y:S01]  /*4270*/  UMOV UR21, 0x10000000 ;  /* 0x1000000000157882 */ /* 0x000fe20000000000 */
[----:B------:R-:W-:Y:S01]  /*4280*/  @!P4 R2UR UR9, R3 ;  /* 0x000000000309c2ca */ /* 0x000fe200000e0000 */
[----:B------:R-:W-:Y:S01]  /*4290*/  @!P4 IMAD.X R0, RZ, RZ, R33, P0 ;  /* 0x000000ffff00c224 */ /* 0x000fe200000e0621 */
[----:B------:R-:W-:Y:S01]  /*42a0*/  @!UP1 UIADD3 UR10, UPT, UPT, UR18, 0x40, URZ ;  /* 0x00000040120a9890 */ /* 0x000fe2000fffe0ff */
[----:B------:R-:W-:Y:S01]  /*42b0*/  ISETP.NE.AND P0, PT, R30, 0x2, PT ;  /* 0x000000021e00780c */ /* 0x000fe20003f05270 */
[----:B------:R-:W-:Y:S01]  /*42c0*/  UMOV UR11, UR19 ;  /* 0x00000013000b7c82 */ /* 0x000fe20008000000 */
[----:B------:R-:W-:Y:S01]  /*42d0*/  UMOV UR12, UR36 ;  /* 0x00000024000c7c82 */ /* 0x000fe20008000000 */
[----:B------:R-:W-:Y:S01]  /*42e0*/  @!P4 R2UR UR8, R0 ;  /* 0x000000000008c2ca */ /* 0x000fe200000e0000 */
[----:B------:R-:W-:Y:S01]  /*42f0*/  IMAD.IADD R20, R8, 0x1, R147 ;  /* 0x0000000108147824 */ /* 0x000fe200078e0293 */
[----:B------:R-:W-:Y:S01]  /*4300*/  @P3 R2UR UR36, R28 ;  /* 0x000000001c2432ca */ /* 0x000fe200000e0000 */
[----:B------:R-:W-:Y:S01]  /*4310*/  IMAD.IADD R21, R13, 0x1, R170 ;  /* 0x000000010d157824 */ /* 0x000fe200078e02aa */
[----:B------:R-:W-:Y:S02]  /*4320*/  SEL R0, RZ, 0x1, P0 ;  /* 0x00000001ff007807 */ /* 0x000fe40000000000 */
[----:B------:R-:W-:Y:S01]  /*4330*/  LOP3.LUT R31, R31, 0x1, RZ, 0x3c, !PT ;  /* 0x000000011f1f7812 */ /* 0x000fe200078e3cff */
[----:B------:R-:W-:Y:S01]  /*4340*/  IMAD.U32 R10, RZ, RZ, UR9 ;  /* 0x00000009ff0a7e24 */ /* 0x000fe2000f8e00ff */
[----:B------:R-:W-:Y:S01]  /*4350*/  @!UP1 UIADD3 UR9, UPT, UPT, UR7, 0x48, URZ ;  /* 0x0000004807099890 */ /* 0x000fe2000fffe0ff */
[----:B------:R-:W-:Y:S02]  /*4360*/  LOP3.LUT R29, R29, R0, RZ, 0x3c, !PT ;  /* 0x000000001d1d7212 */ /* 0x000fe400078e3cff */
[----:B------:R-:W-:Y:S02]  /*4370*/  SEL R30, R30, RZ, P0 ;  /* 0x000000ff1e1e7207 */ /* 0x000fe40000000000 */
[----:B------:R-:W-:Y:S01]  /*4380*/  IMAD.U32 R11, RZ, RZ, UR8 ;  /* 0x00000008ff0b7e24 */ /* 0x000fe2000f8e00ff */
[----:B------:R-:W-:Y:S01]  /*4390*/  @!P4 R2UR UR14, R10 ;  /* 0x000000000a0ec2ca */ /* 0x000fe200000e0000 */
[----:B------:R-:W-:Y:S01]  /*43a0*/  @!UP1 UIADD3 UR8, UPT, UPT, UR7, 0x2200, URZ ;  /* 0x0000220007089890 */ /* 0x000fe2000fffe0ff */
[----:B------:R-:W-:Y:S02]  /*43b0*/  VOTEU.ALL UP1, P4 ;  /* 0x0000000000ff7886 */ /* 0x000fe40002020000 */
[----:B------:R-:W-:Y:S11]  /*43c0*/  @!P4 R2UR UR15, R11 ;  /* 0x000000000b0fc2ca */ /* 0x000ff600000e0000 */
[----:B------:R-:W-:Y:S02]  /*43d0*/  @!UPT UIADD3 URZ, UPT, UPT, URZ, URZ, URZ ;  /* 0x000000fffffff290 */ /* 0x000fe4000fffe0ff */
[----:B------:R2:W-:Y:S01]  /*43e0*/  @!UP1 UTMALDG.3D [UR8], [UR14], desc[UR20] ;  /* 0x000014080e0095b4 */ /* 0x0005e20008011000 */
[----:B------:R2:W-:Y:S01]  /*43f0*/  @!P4 SYNCS.ARRIVE.TRANS64.RED.A0TR RZ, [UR7+0x48], R23 ;  /* 0x00004817ffffc9a7 */ /* 0x0005e20008300407 */
[----:B------:R-:W-:Y:S01]  /*4400*/  UPLOP3.LUT UP1, UPT, UPT, UPT, UPT, 0x80, 0x8 ;  /* 0x000000000008789c */ /* 0x000fe20003f2f070 */
[----:B------:R-:W-:Y:S01]  /*4410*/  SYNCS.ARRIVE.TRANS64.RED.A1T0 RZ, [UR13], RZ ;  /* 0x000000ffffff79a7 */ /* 0x000fe2000810040d */
[----:B------:R-:W-:Y:S09]  /*4420*/  @P3 BRA `(.L_x_76) ;  /* 0xfffffff400503947 */ /* 0x000ff2000383ffff */
[----:B------:R-:W-:-:S04]  /*4430*/  SHF.L.U32 R3, R31, 0x1f, RZ ;  /* 0x0000001f1f037819 */ /* 0x000fc800000006ff */
[----:B------:R-:W1:Y:S02]  /*4440*/  SYNCS.PHASECHK.TRANS64.TRYWAIT P0, [UR7+0x50], R3 ;  /* 0x00005003ff0075a7 */ /* 0x000e640008001107 */
[----:B-1----:R-:W-:Y:S05]  /*4450*/  @!P0 BRA `(.L_x_77) ;  /* 0x0000004400088947 */ /* 0x002fea0003800000 */
.L_x_140:
[----:B-1----:R-:W-:-:S07]  /*4460*/  MOV R0, UR7 ;  /* 0x0000000700007c02 */ /* 0x002fce0008000f00 */
.L_x_78:
[----:B-1----:R-:W-:-:S04]  /*4470*/  SHF.L.U32 R3, R31, 0x1f, RZ ;  /* 0x0000001f1f037819 */ /* 0x002fc800000006ff */
[----:B------:R1:W3:Y:S03]  /*4480*/  SYNCS.PHASECHK.TRANS64.TRYWAIT P0, [R0+URZ+0x58], R3 ;  /* 0x00005803000075a7 */ /* 0x0002e600080011ff */
[----:B---3--:R-:W-:Y:S05]  /*4490*/  @!P0 NANOSLEEP.SYNCS 0x989680 ;  /* 0x009896800000895d */ /* 0x008fea0003900000 */
[----:B------:R-:W3:Y:S02]  /*44a0*/  @!P0 SYNCS.PHASECHK.TRANS64 P0, [R0+URZ+0x58], R3 ;  /* 0x00005803000085a7 */ /* 0x000ee400080010ff */
[----:B--23--:R-:W-:Y:S05]  /*44b0*/  @P0 EXIT ;  /* 0x000000000000094d */ /* 0x00cfea0003800000 */
[----:B------:R-:W-:Y:S05]  /*44c0*/  BRA `(.L_x_78) ;  /* 0xfffffffc00e87947 */ /* 0x000fea000383ffff */
.L_x_67:
[----:B------:R-:W-:-:S06]  /*44d0*/  UISETP.GE.AND UP1, UPT, UR8, 0x4, UPT ;  /* 0x000000040800788c */ /* 0x000fcc000bf26270 */
[----:B------:R-:W-:-:S13]  /*44e0*/  PLOP3.LUT P0, PT, PT, PT, UP1, 0x80, 0x8 ;  /* 0x000000000008781c */ /* 0x000fda0003f0f018 */
[----:B------:R-:W-:Y:S05]  /*44f0*/  @!P0 EXIT ;  /* 0x000000000000894d */ /* 0x000fea0003800000 */
[----:B------:R-:W-:Y:S01]  /*4500*/  BAR.SYNC.DEFER_BLOCKING 0x6, 0xa0 ;  /* 0x0182800000007b1d */ /* 0x000fe20000010000 */
[C---:B------:R-:W-:Y:S01]  /*4510*/  IMAD.SHL.U32 R3, R189.reuse, 0x40, RZ ;  /* 0x00000040bd037824 */ /* 0x040fe200078e00ff */
[C---:B------:R-:W-:Y:S01]  /*4520*/  LOP3.LUT R193, R189.reuse, 0x60, RZ, 0xc0, !PT ;  /* 0x00000060bdc17812 */ /* 0x040fe200078ec0ff */
[C---:B------:R-:W-:Y:S01]  /*4530*/  IMAD.SHL.U32 R172, R189.reuse, 0x8, RZ ;  /* 0x00000008bdac7824 */ /* 0x040fe200078e00ff */
[C---:B------:R-:W-:Y:S01]  /*4540*/  LOP3.LUT R191, R189.reuse, 0x2, RZ, 0xc0, !PT ;  /* 0x00000002bdbf7812 */ /* 0x040fe200078ec0ff */
[----:B------:R-:W-:Y:S01]  /*4550*/  IMAD.U32 R79, R189, 0x10000, RZ ;  /* 0x00010000bd4f7824 */ /* 0x000fe200078e00ff */
[----:B------:R-:W-:Y:S02]  /*4560*/  UMOV UR49, 0x400 ;  /* 0x0000040000317882 */ /* 0x000fe40000000000 */
[----:B------:R-:W1:Y:S01]  /*4570*/  LDC R177, c[0x0][0x370] ;  /* 0x0000dc00ffb17b82 */ /* 0x000e620000000800 */
[----:B------:R-:W-:Y:S01]  /*4580*/  ULEA UR49, UR37, UR49, 0x18 ;  /* 0x0000003125317291 */ /* 0x000fe2000f8ec0ff */
[----:B------:R-:W-:Y:S01]  /*4590*/  LOP3.LUT R5, R3, 0x180, RZ, 0xc0, !PT ;  /* 0x0000018003057812 */ /* 0x000fe200078ec0ff */
[----:B------:R-:W-:Y:S01]  /*45a0*/  HFMA2 R195, -RZ, RZ, 0, 0 ;  /* 0x00000000ffc37431 */ /* 0x000fe200000001ff */
[----:B------:R-:W-:Y:S01]  /*45b0*/  LOP3.LUT R79, R79, 0x600000, RZ, 0xc0, !PT ;  /* 0x006000004f4f7812 */ /* 0x000fe200078ec0ff */
[----:B------:R-:W-:Y:S01]  /*45c0*/  UIADD3 UR4, UPT, UPT, UR49, 0x4200, URZ ;  /* 0x0000420031047890 */ /* 0x000fe2000fffe0ff */
[----:B------:R-:W-:Y:S01]  /*45d0*/  LOP3.LUT R172, R5, 0x30, R172, 0xf8, !PT ;  /* 0x0000003005ac7812 */ /* 0x000fe200078ef8ac */
[----:B------:R-:W-:Y:S01]  /*45e0*/  IMAD.MOV.U32 R76, RZ, RZ, RZ ;  /* 0x000000ffff4c7224 */ /* 0x000fe200078e00ff */
[----:B------:R-:W2:Y:S01]  /*45f0*/  LDC R74, c[0x0][0xb0c] ;  /* 0x0002c300ff4a7b82 */ /* 0x000ea20000000800 */
[----:B------:R-:W-:-:S02]  /*4600*/  LOP3.LUT R189, R189, 0x4, RZ, 0xc0, !PT ;  /* 0x00000004bdbd7812 */ /* 0x000fc400078ec0ff */
[----:B------:R-:W-:Y:S02]  /*4610*/  CS2R R182, SRZ ;  /* 0x0000000000b67805 */ /* 0x000fe4000001ff00 */
[----:B------:R-:W-:Y:S02]  /*4620*/  LOP3.LUT R172, R172, 0x1e40, R3, 0xf8, !PT ;  /* 0x00001e40acac7812 */ /* 0x000fe400078ef803 */
[----:B------:R-:W-:Y:S02]  /*4630*/  CS2R R180, SRZ ;  /* 0x0000000000b47805 */ /* 0x000fe4000001ff00 */
[----:B------:R-:W-:Y:S01]  /*4640*/  IADD3 R188, PT, PT, -R189, 0x2, RZ ;  /* 0x00000002bdbc7810 */ /* 0x000fe20007ffe1ff */
[----:B------:R-:W-:Y:S01]  /*4650*/  IMAD.MOV R176, RZ, RZ, -R191 ;  /* 0x000000ffffb07224 */ /* 0x000fe200078e0abf */
[----:B------:R-:W-:Y:S01]  /*4660*/  MOV R192, UR4 ;  /* 0x0000000400c07c02 */ /* 0x000fe20008000f00 */
[----:B------:R-:W4:Y:S01]  /*4670*/  LDC R174, c[0x0][0xb20] ;  /* 0x0002c800ffae7b82 */ /* 0x000f220000000800 */
[----:B------:R-:W3:Y:S01]  /*4680*/  LDS R0, [UR49+0x120] ;  /* 0x00012031ff007984 */ /* 0x000ee20008000800 */
[----:B------:R-:W-:Y:S01]  /*4690*/  VIADD R190, R172, UR49 ;  /* 0x00000031acbe7c36 */ /* 0x000fe20008000000 */
[----:B------:R-:W1:Y:S01]  /*46a0*/  LDCU.64 UR52, c[0x0][0x348] ;  /* 0x00006900ff3477ac */ /* 0x000e620008000a00 */
[----:B------:R-:W-:-:S02]  /*46b0*/  IMAD.MOV R175, RZ, RZ, -R189 ;  /* 0x000000ffffaf7224 */ /* 0x000fc400078e0abd */
[----:B------:R-:W-:Y:S01]  /*46c0*/  VIADD R190, R190, 0x200 ;  /* 0x00000200bebe7836 */ /* 0x000fe20000000000 */
[----:B------:R-:W1:Y:S01]  /*46d0*/  LDCU.64 UR38, c[0x0][0x888] ;  /* 0x00011100ff2677ac */ /* 0x000e620008000a00 */
[----:B------:R-:W1:Y:S01]  /*46e0*/  LDC R73, c[0x0][0xb30] ;  /* 0x0002cc00ff497b82 */ /* 0x000e620000000800 */
[----:B------:R-:W1:Y:S01]  /*46f0*/  LDCU.64 UR44, c[0x0][0x890] ;  /* 0x00011200ff2c77ac */ /* 0x000e620008000a00 */
[----:B------:R-:W-:-:S06]  /*4700*/  UIADD3 UR48, UPT, UPT, UR49, 0x200, URZ ;  /* 0x0000020031307890 */ /* 0x000fcc000fffe0ff */
[----:B------:R-:W1:Y:S08]  /*4710*/  LDC.64 R168, c[0x0][0xb10] ;  /* 0x0002c400ffa87b82 */ /* 0x000e700000000a00 */
[----:B------:R-:W1:Y:S08]  /*4720*/  LDC.64 R70, c[0x0][0xb18] ;  /* 0x0002c600ff467b82 */ /* 0x000e700000000a00 */
[----:B------:R-:W1:Y:S08]  /*4730*/  LDC.64 R68, c[0x0][0xb28] ;  /* 0x0002ca00ff447b82 */ /* 0x000e700000000a00 */
[----:B------:R-:W1:Y:S01]  /*4740*/  LDC.64 R166, c[0x0][0x8b0] ;  /* 0x00022c00ffa67b82 */ /* 0x000e620000000a00 */
[----:B---3--:R-:W-:-:S07]  /*4750*/  IMAD.IADD R79, R0, 0x1, R79 ;  /* 0x00000001004f7824 */ /* 0x008fce00078e024f */
[----:B------:R-:W3:Y:S08]  /*4760*/  LDC.64 R164, c[0x0][0x8a8] ;  /* 0x00022a00ffa47b82 */ /* 0x000ef00000000a00 */
[----:B--2-4-:R-:W1:Y:S02]  /*4770*/  LDC R178, c[0x0][0x374] ;  /* 0x0000dd00ffb27b82 */ /* 0x014e640000000800 */
.L_x_105:
[C---:B------:R-:W-:Y:S02]  /*4780*/  LEA R0, R195.reuse, UR49, 0x3 ;  /* 0x00000031c3007c11 */ /* 0x040fe4000f8e18ff */
[----:B------:R-:W-:Y:S02]  /*4790*/  SHF.L.U32 R3, R182, 0x1f, RZ ;  /* 0x0000001fb6037819 */ /* 0x000fe400000006ff */
[----:B------:R-:W-:Y:S02]  /*47a0*/  LEA R16, R195, UR49, 0x4 ;  /* 0x00000031c3107c11 */ /* 0x000fe4000f8e20ff */
[----:B------:R-:W2:Y:S02]  /*47b0*/  SYNCS.PHASECHK.TRANS64.TRYWAIT P0, [R0+URZ+0x70], R3 ;  /* 0x00007003000075a7 */ /* 0x000ea400080011ff */
[----:B-12---:R-:W-:Y:S05]  /*47c0*/  @!P0 BRA `(.L_x_79) ;  /* 0x0000004000448947 */ /* 0x006fea0003800000 */
.L_x_141:
[----:B------:R-:W4:Y:S01]  /*47d0*/  LDC.64 R12, c[0x0][0xb10] ;  /* 0x0002c400ff0c7b82 */ /* 0x000f220000000a00 */
[----:B------:R-:W3:Y:S01]  /*47e0*/  LDS.128 R16, [R16+0x100] ;  /* 0x0001000010107984 */ /* 0x000ee20000000c00 */
[----:B-1----:R-:W-:Y:S01]  /*47f0*/  ISETP.NE.AND P1, PT, R73, 0x1, PT ;  /* 0x000000014900780c */ /* 0x002fe20003f25270 */
[----:B--2---:R-:W-:Y:S01]  /*4800*/  VIADD R0, R0, 0x80 ;  /* 0x0000008000007836 */ /* 0x004fe20000000000 */
[----:B------:R-:W-:Y:S04]  /*4810*/  ISETP.GE.AND P0, PT, R72, 0x1, PT ;  /* 0x000000014800780c */ /* 0x000fe80003f06270 */
[----:B------:R-:W1:Y:S01]  /*4820*/  LDC.64 R10, c[0x0][0xb18] ;  /* 0x0002c600ff0a7b82 */ /* 0x000e620000000a00 */
[----:B------:R-:W-:Y:S01]  /*4830*/  PRMT R0, RZ, 0x654, R0 ;  /* 0x00000654ff007816 */ /* 0x000fe20000000000 */
[----:B------:R-:W-:Y:S01]  /*4840*/  @!PT LDS RZ, [RZ] ;  /* 0x00000000fffff984 */ /* 0x000fe20000000800 */
[----:B------:R-:W-:Y:S01]  /*4850*/  @!PT LDS RZ, [RZ] ;  /* 0x00000000fffff984 */ /* 0x000fe20000000800 */
[----:B------:R-:W-:Y:S01]  /*4860*/  @!PT LDS RZ, [RZ] ;  /* 0x00000000fffff984 */ /* 0x000fe20000000800 */
[----:B------:R-:W-:Y:S01]  /*4870*/  @!PT LDS RZ, [RZ] ;  /* 0x00000000fffff984 */ /* 0x000fe20000000800 */
[----:B------:R2:W-:Y:S06]  /*4880*/  MEMBAR.ALL.CTA ;  /* 0x0000000000007992 */ /* 0x0005ec0000008000 */
[----:B--2---:R-:W2:Y:S01]  /*4890*/  FENCE.VIEW.ASYNC.S ;  /* 0x00000000000073c6 */ /* 0x004ea20000000000 */
[----:B------:R-:W1:Y:S08]  /*48a0*/  @!P1 LDC R14, c[0x0][0xb20] ;  /* 0x0002c800ff0e9b82 */ /* 0x000e700000000800 */
[----:B------:R-:W1:Y:S01]  /*48b0*/  @!P1 LDC R9, c[0x0][0xb0c] ;  /* 0x0002c300ff099b82 */ /* 0x000e620000000800 */
[----:B--2---:R2:W-:Y:S01]  /*48c0*/  SYNCS.ARRIVE.TRANS64.RED.A1T0 RZ, [R0+URZ], RZ ;  /* 0x000000ff00ff79a7 */ /* 0x0045e200081004ff */
[----:B---3--:R-:W-:Y:S04]  /*48d0*/  LOP3.LUT P4, RZ, R18, 0x1, RZ, 0xc0, !PT ;  /* 0x0000000112ff7812 */ /* 0x008fe8000788c0ff */
[----:B------:R-:W-:Y:S09]  /*48e0*/  P2R R194, PR, RZ, 0x10 ;  /* 0x00000010ffc27803 */ /* 0x000ff20000000000 */
[----:B------:R-:W-:Y:S02]  /*48f0*/  @P4 MOV R77, R16 ;  /* 0x00000010004d4202 */ /* 0x000fe40000000f00 */
[----:B------:R-:W-:Y:S01]  /*4900*/  @P4 LOP3.LUT R75, R17, 0xffff, RZ, 0xc0, !PT ;  /* 0x0000ffff114b4812 */ /* 0x000fe200078ec0ff */
[----:B--2-4-:R-:W-:Y:S06]  /*4910*/  @!P0 BRA `(.L_x_80) ;  /* 0x0000000000a48947 */ /* 0x014fec0003800000 */
[----:B------:R-:W-:Y:S01]  /*4920*/  IMAD.HI.U32 R23, R178, R71, RZ ;  /* 0x00000047b2177227 */ /* 0x000fe200078e00ff */
[----:B------:R-:W-:Y:S02]  /*4930*/  ISETP.NE.AND P0, PT, R70, 0x1, PT ;  /* 0x000000014600780c */ /* 0x000fe40003f05270 */
[----:B------:R-:W-:Y:S01]  /*4940*/  ISETP.NE.AND P2, PT, R72, 0x1, PT ;  /* 0x000000014800780c */ /* 0x000fe20003f45270 */
[----:B------:R-:W-:Y:S01]  /*4950*/  IMAD.HI.U32 R22, R177, R168, RZ ;  /* 0x000000a8b1167227 */ /* 0x000fe200078e00ff */
[----:B------:R-:W-:Y:S02]  /*4960*/  SHF.R.U32.HI R23, RZ, R174, R23 ;  /* 0x000000aeff177219 */ /* 0x000fe40000011617 */
[----:B------:R-:W-:Y:S01]  /*4970*/  ISETP.NE.AND P3, PT, R74, 0x1, PT ;  /* 0x000000014a00780c */ /* 0x000fe20003f65270 */
[----:B------:R-:W-:Y:S01]  /*4980*/  IMAD.HI.U32 R26, R77, R168, RZ ;  /* 0x000000a84d1a7227 */ /* 0x000fe200078e00ff */
[----:B------:R-:W-:Y:S02]  /*4990*/  SHF.R.U32.HI R22, RZ, R169, R22 ;  /* 0x000000a9ff167219 */ /* 0x000fe40000011616 */
[----:B------:R-:W-:Y:S01]  /*49a0*/  SEL R3, R178, R23, !P0 ;  /* 0x00000017b2037207 */ /* 0x000fe20004000000 */
[----:B------:R-:W-:Y:S01]  /*49b0*/  IMAD.HI.U32 R23, R75, R71, RZ ;  /* 0x000000474b177227 */ /* 0x000fe200078e00ff */
[----:B------:R-:W-:Y:S02]  /*49c0*/  SEL R7, R177, R22, !P3 ;  /* 0x00000016b1077207 */ /* 0x000fe40005800000 */
[----:B------:R-:W-:Y:S01]  /*49d0*/  SHF.R.U32.HI R26, RZ, R169, R26 ;  /* 0x000000a9ff1a7219 */ /* 0x000fe2000001161a */
[-C--:B------:R-:W-:Y:S04]  /*49e0*/  IMAD.HI.U32 R22, R3, R68.reuse, RZ ;  /* 0x0000004403167227 */ /* 0x080fe800078e00ff */
[----:B------:R-:W-:Y:S01]  /*49f0*/  IMAD.HI.U32 R24, R7, R68, RZ ;  /* 0x0000004407187227 */ /* 0x000fe200078e00ff */
[-C--:B------:R-:W-:Y:S02]  /*4a00*/  @P2 SHF.R.U32.HI R3, RZ, R69.reuse, R22 ;  /* 0x00000045ff032219 */ /* 0x080fe40000011616 */
[----:B------:R-:W-:Y:S02]  /*4a10*/  SHF.R.U32.HI R22, RZ, R174, R23 ;  /* 0x000000aeff167219 */ /* 0x000fe40000011617 */
[----:B------:R-:W-:Y:S01]  /*4a20*/  @P2 SHF.R.U32.HI R7, RZ, R69, R24 ;  /* 0x00000045ff072219 */ /* 0x000fe20000011618 */
[C---:B------:R-:W-:Y:S01]  /*4a30*/  IMAD R2, R72.reuse, R3, RZ ;  /* 0x0000000348027224 */ /* 0x040fe200078e02ff */
[----:B------:R-:W-:Y:S02]  /*4a40*/  SEL R5, R75, R22, !P0 ;  /* 0x000000164b057207 */ /* 0x000fe40004000000 */
[----:B------:R-:W-:Y:S01]  /*4a50*/  SEL R3, R77, R26, !P3 ;  /* 0x0000001a4d037207 */ /* 0x000fe20005800000 */
[----:B------:R-:W-:Y:S01]  /*4a60*/  IMAD R4, R72, R7, RZ ;  /* 0x0000000748047224 */ /* 0x000fe200078e02ff */
[C---:B------:R-:W-:Y:S01]  /*4a70*/  ISETP.GE.AND P0, PT, R5.reuse, R2, PT ;  /* 0x000000020500720c */ /* 0x040fe20003f06270 */
[----:B------:R-:W-:Y:S03]  /*4a80*/  IMAD.HI.U32 R6, R5, R68, RZ ;  /* 0x0000004405067227 */ /* 0x000fe600078e00ff */
[----:B------:R-:W-:Y:S01]  /*4a90*/  ISETP.GE.OR P0, PT, R3, R4, P0 ;  /* 0x000000040300720c */ /* 0x000fe20000706670 */
[----:B------:R-:W-:Y:S01]  /*4aa0*/  IMAD.MOV R4, RZ, RZ, -R3 ;  /* 0x000000ffff047224 */ /* 0x000fe200078e0a03 */
[-C--:B------:R-:W-:Y:S03]  /*4ab0*/  SHF.R.U32.HI R6, RZ, R69.reuse, R6 ;  /* 0x00000045ff067219 */ /* 0x080fe60000011606 */
[----:B------:R-:W-:Y:S01]  /*4ac0*/  IMAD R77, R74, R4, R77 ;  /* 0x000000044a4d7224 */ /* 0x000fe200078e024d */
[----:B------:R-:W-:Y:S05]  /*4ad0*/  SEL R15, R5, R6, !P2 ;  /* 0x00000006050f7207 */ /* 0x000fea0005000000 */
[----:B------:R-:W-:Y:S02]  /*4ae0*/  IMAD.MOV R6, RZ, RZ, -R15 ;  /* 0x000000ffff067224 */ /* 0x000fe400078e0a0f */
[C---:B------:R-:W-:Y:S04]  /*4af0*/  @!P0 IMAD.HI.U32 R2, R3.reuse, R68, RZ ;  /* 0x0000004403028227 */ /* 0x040fe800078e00ff */
[----:B------:R-:W-:Y:S01]  /*4b00*/  IMAD R6, R72, R6, R5 ;  /* 0x0000000648067224 */ /* 0x000fe200078e0205 */
[----:B------:R-:W-:Y:S04]  /*4b10*/  @!P0 SHF.R.U32.HI R2, RZ, R69, R2 ;  /* 0x00000045ff028219 */ /* 0x000fe80000011602 */
[----:B------:R-:W-:Y:S02]  /*4b20*/  @!P0 SEL R0, R3, R2, !P2 ;  /* 0x0000000203008207 */ /* 0x000fe40005000000 */
[----:B------:R-:W-:Y:S02]  /*4b30*/  IADD3 R2, PT, PT, -R5, RZ, RZ ;  /* 0x000000ff05027210 */ /* 0x000fe40007ffe1ff */
[----:B------:R-:W-:Y:S01]  /*4b40*/  @!P0 IADD3 R8, PT, PT, R15, -R0, RZ ;  /* 0x800000000f088210 */ /* 0x000fe20007ffe0ff */
[----:B------:R-:W-:Y:S02]  /*4b50*/  @!P0 IMAD R0, R7, R6, R0 ;  /* 0x0000000607008224 */ /* 0x000fe400078e0200 */
[----:B------:R-:W-:Y:S02]  /*4b60*/  IMAD R75, R70, R2, R75 ;  /* 0x00000002464b7224 */ /* 0x000fe400078e024b */
[----:B------:R-:W-:Y:S02]  /*4b70*/  @!P0 IMAD R5, R8, R72, R3 ;  /* 0x0000004808058224 */ /* 0x000fe400078e0203 */
[----:B------:R-:W-:Y:S04]  /*4b80*/  @!P0 IMAD.MOV.U32 R3, RZ, RZ, R0 ;  /* 0x000000ffff038224 */ /* 0x000fe800078e0000 */
[----:B------:R-:W-:Y:S02]  /*4b90*/  IMAD R77, R3, R74, R77 ;  /* 0x0000004a034d7224 */ /* 0x000fe400078e024d */
[----:B------:R-:W-:Y:S07]  /*4ba0*/  IMAD R75, R5, R70, R75 ;  /* 0x00000046054b7224 */ /* 0x000fee00078e024b */
.L_x_80:
[----:B-1----:R-:W-:Y:S01]  /*4bb0*/  @!P1 ISETP.NE.AND P0, PT, R10, 0x1, PT ;  /* 0x000000010a00980c */ /* 0x002fe20003f05270 */
[----:B------:R-:W-:Y:S01]  /*4bc0*/  @!P1 IMAD.HI.U32 R0, R77, R12, RZ ;  /* 0x0000000c4d009227 */ /* 0x000fe200078e00ff */
[----:B------:R-:W-:Y:S01]  /*4bd0*/  @!P1 ISETP.NE.AND P2, PT, R9, 0x1, PT ;  /* 0x000000010900980c */ /* 0x000fe20003f45270 */
[----:B------:R-:W-:Y:S01]  /*4be0*/  ULOP3.LUT UP0, URZ, UR48, 0x1b0, URZ, 0xc0, !UPT ;  /* 0x000001b030ff7892 */ /* 0x000fe2000f80c0ff */
[----:B------:R-:W-:Y:S01]  /*4bf0*/  R2UR UR42, R21 ;  /* 0x00000000152a72ca */ /* 0x000fe200000e0000 */
[----:B------:R-:W-:Y:S01]  /*4c00*/  @!P1 IMAD.HI.U32 R3, R75, R11, RZ ;  /* 0x0000000b4b039227 */ /* 0x000fe200078e00ff */
[----:B------:R-:W-:Y:S02]  /*4c10*/  @!P1 SHF.R.U32.HI R0, RZ, R13, R0 ;  /* 0x0000000dff009219 */ /* 0x000fe40000011600 */
[----:B------:R-:W-:Y:S01]  /*4c20*/  R2UR UR41, R20 ;  /* 0x00000000142972ca */ /* 0x000fe200000e0000 */
[----:B------:R-:W-:Y:S01]  /*4c30*/  VIADD R195, R195, 0x1 ;  /* 0x00000001c3c37836 */ /* 0x000fe20000000000 */
[----:B------:R-:W-:Y:S02]  /*4c40*/  @!P1 SHF.R.U32.HI R2, RZ, R14, R3 ;  /* 0x0000000eff029219 */ /* 0x000fe40000011603 */
[----:B------:R-:W-:Y:S02]  /*4c50*/  @!P1 SEL R3, R77, R0, !P2 ;  /* 0x000000004d039207 */ /* 0x000fe40005000000 */
[----:B------:R-:W-:Y:S02]  /*4c60*/  @!P1 SEL R2, R75, R2, !P0 ;  /* 0x000000024b029207 */ /* 0x000fe40004000000 */
[----:B------:R-:W-:Y:S01]  /*4c70*/  @P4 SHF.R.U32.HI R179, RZ, 0x10, R17 ;  /* 0x00000010ffb34819 */ /* 0x000fe20000011611 */
[----:B------:R-:W-:Y:S02]  /*4c80*/  USHF.L.U32 UR42, UR42, 0x7, URZ ;  /* 0x000000072a2a7899 */ /* 0x000fe400080006ff */
[----:B------:R-:W-:Y:S02]  /*4c90*/  @!P1 IMAD.IADD R0, R2, 0x1, -R3 ;  /* 0x0000000102009824 */ /* 0x000fe400078e0a03 */
[----:B------:R-:W-:Y:S01]  /*4ca0*/  @!P1 IMAD.IADD R2, R3, 0x1, -R2 ;  /* 0x0000000103029824 */ /* 0x000fe200078e0a02 */
[----:B------:R-:W-:Y:S01]  /*4cb0*/  USHF.L.U32 UR41, UR41, 0x7, URZ ;  /* 0x0000000729297899 */ /* 0x000fe200080006ff */
[----:B------:R-:W-:Y:S02]  /*4cc0*/  @!P1 IMAD R77, R0, R9, R77 ;  /* 0x00000009004d9224 */ /* 0x000fe400078e024d */
[----:B------:R-:W-:Y:S01]  /*4cd0*/  @!P1 IMAD R75, R2, R10, R75 ;  /* 0x0000000a024b9224 */ /* 0x000fe200078e024b */
[----:B------:R-:W-:Y:S08]  /*4ce0*/  BRA.U !UP0, `(.L_x_81) ;  /* 0x0000000108407547 */ /* 0x000ff0000b800000 */
[----:B------:R-:W1:Y:S01]  /*4cf0*/  LDCU.64 UR8, c[0x4][0x80] ;  /* 0x01001000ff0877ac */ /* 0x000e620008000a00 */
[----:B------:R-:W-:Y:S01]  /*4d00*/  MOV R3, 0x0 ;  /* 0x0000000000037802 */ /* 0x000fe20000000f00 */
[----:B------:R-:W-:Y:S02]  /*4d10*/  HFMA2 R12, -RZ, RZ, 0, 5.9604644775390625e-08 ;  /* 0x00000001ff0c7431 */ /* 0x000fe400000001ff */
[----:B------:R-:W-:Y:S02]  /*4d20*/  IMAD.MOV.U32 R8, RZ, RZ, 0x70 ;  /* 0x00000070ff087424 */ /* 0x000fe400078e00ff */
[----:B------:R-:W-:Y:S01]  /*4d30*/  IMAD.MOV.U32 R13, RZ, RZ, RZ ;  /* 0x000000ffff0d7224 */ /* 0x000fe200078e00ff */
[----:B------:R-:W2:Y:S01]  /*4d40*/  LDCU.64 UR6, c[0x4][0x88] ;  /* 0x01001100ff0677ac */ /* 0x000ea20008000a00 */
[----:B------:R-:W3:Y:S01]  /*4d50*/  LDC.64 R2, c[0x4][R3] ;  /* 0x0100000003027b82 */ /* 0x000ee20000000a00 */
[----:B------:R-:W4:Y:S01]  /*4d60*/  LDCU.64 UR4, c[0x4][0x8] ;  /* 0x01000100ff0477ac */ /* 0x000f220008000a00 */
[----:B-1----:R-:W-:Y:S01]  /*4d70*/  MOV R5, UR9 ;  /* 0x0000000900057c02 */ /* 0x002fe20008000f00 */
[----:B------:R-:W-:Y:S01]  /*4d80*/  IMAD.U32 R4, RZ, RZ, UR8 ;  /* 0x00000008ff047e24 */ /* 0x000fe2000f8e00ff */
[----:B--2---:R-:W-:Y:S01]  /*4d90*/  MOV R7, UR7 ;  /* 0x0000000700077c02 */ /* 0x004fe20008000f00 */
[----:B------:R-:W-:Y:S01]  /*4da0*/  IMAD.U32 R6, RZ, RZ, UR6 ;  /* 0x00000006ff067e24 */ /* 0x000fe2000f8e00ff */
[----:B----4-:R-:W-:Y:S01]  /*4db0*/  MOV R11, UR5 ;  /* 0x00000005000b7c02 */ /* 0x010fe20008000f00 */
[----:B------:R-:W-:Y:S02]  /*4dc0*/  IMAD.U32 R10, RZ, RZ, UR4 ;  /* 0x00000004ff0a7e24 */ /* 0x000fe4000f8e00ff */
[----:B------:R-:W-:Y:S07]  /*4dd0*/  LEPC R20, `(.L_x_81) ;  /* 0x000000001014794e */ /* 0x000fee0000000000 */
[----:B---3-5:R-:W-:Y:S05]  /*4de0*/  CALL.ABS.NOINC R2 ;  /* 0x0000000002007343 */ /* 0x028fea0003c00000 */
.L_x_81:
[----:B------:R-:W-:Y:S01]  /*4df0*/  LOP3.LUT P0, RZ, R192, 0x1b0, RZ, 0xc0, !PT ;  /* 0x000001b0c0ff7812 */ /* 0x000fe2000780c0ff */
[----:B------:R-:W-:Y:S11]  /*4e00*/  BSSY.RECONVERGENT B6, `(.L_x_82) ;  /* 0x0000013000067945 */ /* 0x000ff60003800200 */
[----:B------:R-:W-:Y:S01]  /*4e10*/  @!UPT UIADD3 URZ, UPT, UPT, URZ, URZ, URZ ;  /* 0x000000fffffff290 */ /* 0x000fe2000fffe0ff */
[----:B------:R-:W-:Y:S05]  /*4e20*/  @!P0 BRA `(.L_x_83) ;  /* 0x0000000000408947 */ /* 0x000fea0003800000 */
        /* <DEDUP_REMOVED lines=16> */
.L_x_83:
[----:B------:R-:W-:Y:S05]  /*4f30*/  BSYNC.RECONVERGENT B6 ;  /* 0x0000000000067941 */ /* 0x000fea0003800200 */
.L_x_82:
[----:B------:R-:W-:Y:S01]  /*4f40*/  ISETP.NE.U32.AND P4, PT, R166, RZ, PT ;  /* 0x000000ffa600720c */ /* 0x000fe20003f85070 */
[----:B------:R-:W-:Y:S01]  /*4f50*/  UISETP.NE.AND UP2, UPT, UR50, URZ, UPT ;  /* 0x000000ff3200728c */ /* 0x000fe2000bf45270 */
[----:B------:R-:W-:Y:S01]  /*4f60*/  ISETP.NE.U32.AND P2, PT, RZ, UR38, PT ;  /* 0x00000026ff007c0c */ /* 0x000fe2000bf45070 */
[----:B------:R-:W-:Y:S01]  /*4f70*/  UISETP.NE.U32.AND UP1, UPT, UR44, URZ, UPT ;  /* 0x000000ff2c00728c */ /* 0x000fe2000bf25070 */
[----:B------:R-:W-:Y:S01]  /*4f80*/  ISETP.NE.AND.EX P4, PT, R167, RZ, PT, P4 ;  /* 0x000000ffa700720c */ /* 0x000fe20003f85340 */
[----:B------:R-:W-:Y:S01]  /*4f90*/  UPLOP3.LUT UP0, UPT, UPT, UPT, UPT, 0x40, 0x4 ;  /* 0x000000000004789c */ /* 0x000fe20003f0e870 */
[----:B------:R-:W-:Y:S01]  /*4fa0*/  ISETP.NE.AND.EX P2, PT, RZ, UR39, PT, P2 ;  /* 0x00000027ff007c0c */ /* 0x000fe2000bf45320 */
[----:B------:R-:W-:Y:S01]  /*4fb0*/  UISETP.NE.AND.EX UP1, UPT, UR45, URZ, UPT, UP1 ;  /* 0x000000ff2d00728c */ /* 0x000fe2000bf25310 */
[----:B------:R-:W-:Y:S04]  /*4fc0*/  PLOP3.LUT P1, PT, PT, PT, UP2, 0x80, 0x8 ;  /* 0x000000000008781c */ /* 0x000fe80003f2f028 */
[----:B------:R-:W-:Y:S06]  /*4fd0*/  @UP2 UPLOP3.LUT UP0, UPT, UPT, UPT, UP1, 0x80, 0x8 ;  /* 0x000000000008289c */ /* 0x000fec0003f0f010 */
[----:B------:R-:W-:Y:S01]  /*4fe0*/  PLOP3.LUT P0, PT, PT, PT, UP0, 0x80, 0x8 ;  /* 0x000000000008781c */ /* 0x000fe20003f0f008 */
[----:B------:R-:W-:Y:S01]  /*4ff0*/  @!UPT UIADD3 URZ, UPT, UPT, URZ, URZ, URZ ;  /* 0x000000fffffff290 */ /* 0x000fe2000fffe0ff */
[----:B------:R-:W-:Y:S11]  /*5000*/  BRA.U !UP1, `(.L_x_84) ;  /* 0x0000000109387547 */ /* 0x000ff6000b800000 */
[----:B------:R-:W-:Y:S01]  /*5010*/  UISETP.NE.U32.AND UP0, UPT, UR38, URZ, UPT ;  /* 0x000000ff2600728c */ /* 0x000fe2000bf05070 */
[----:B------:R-:W-:Y:S02]  /*5020*/  HFMA2 R0, -RZ, RZ, 0, 5.9604644775390625e-08 ;  /* 0x00000001ff007431 */ /* 0x000fe400000001ff */
[----:B------:R-:W-:Y:S01]  /*5030*/  IMAD.MOV.U32 R171, RZ, RZ, 0x1 ;  /* 0x00000001ffab7424 */ /* 0x000fe200078e00ff */
[----:B------:R-:W-:Y:S06]  /*5040*/  UISETP.NE.AND.EX UP0, UPT, UR39, URZ, UPT, UP0 ;  /* 0x000000ff2700728c */ /* 0x000fec000bf05300 */
[----:B------:R-:W-:Y:S05]  /*5050*/  PLOP3.LUT P3, PT, PT, PT, UP0, 0x80, 0x8 ;  /* 0x000000000008781c */ /* 0x000fea0003f6f008 */
[----:B------:R-:W1:Y:S01]  /*5060*/  @UP0 LDCU.64 UR6, c[0x0][0x888] ;  /* 0x00011100ff0607ac */ /* 0x000e620008000a00 */
[----:B------:R-:W-:Y:S07]  /*5070*/  @UP0 UIMAD UR4, UR36, UR44, URZ ;  /* 0x0000002c240402a4 */ /* 0x000fee000f8e02ff */
[----:B------:R-:W-:Y:S01]  /*5080*/  @!P3 PRMT R171, R0, 0x7610, R171 ;  /* 0x0000761000abb816 */ /* 0x000fe200000000ab */
[----:B-1----:R-:W-:Y:S03]  /*5090*/  @UP0 UIMAD.WIDE UR6, UR4, 0x4, UR6 ;  /* 0x00000004040608a5 */ /* 0x002fe6000f8e0206 */
[----:B------:R-:W1:Y:S03]  /*50a0*/  @!UP0 LDCU UR4, c[0x0][0x880] ;  /* 0x00011000ff0487ac */ /* 0x000e660008000800 */
[----:B------:R-:W-:Y:S01]  /*50b0*/  IMAD.U32 R2, RZ, RZ, UR6 ;  /* 0x00000006ff027e24 */ /* 0x000fe2000f8e00ff */
[----:B------:R-:W-:Y:S05]  /*50c0*/  MOV R3, UR7 ;  /* 0x0000000700037c02 */ /* 0x000fea0008000f00 */
[----:B-----5:R2:W5:Y:S02]  /*50d0*/  @P3 LDG.E R81, desc[UR46][R2.64] ;  /* 0x0000002e02513981 */ /* 0x020564000c1e1900 */
[----:B-12---:R-:W-:Y:S02]  /*50e0*/  @!P3 IMAD.U32 R81, RZ, RZ, UR4 ;  /* 0x00000004ff51be24 */ /* 0x006fe4000f8e00ff */
.L_x_84:
[----:B------:R-:W-:Y:S05]  /*50f0*/  @!P4 BRA `(.L_x_85) ;  /* 0x000000000020c947 */ /* 0x000fea0003800000 */
[----:B------:R-:W-:Y:S04]  /*5100*/  ISETP.NE.U32.AND P3, PT, R164, RZ, PT ;  /* 0x000000ffa400720c */ /* 0x000fe80003f65070 */
[----:B------:R-:W-:Y:S11]  /*5110*/  ISETP.NE.AND.EX P3, PT, R165, RZ, PT, P3 ;  /* 0x000000ffa500720c */ /* 0x000ff60003f65330 */
[----:B------:R-:W-:Y:S02]  /*5120*/  @!UPT UIADD3 URZ, UPT, UPT, URZ, URZ, URZ ;  /* 0x000000fffffff290 */ /* 0x000fe4000fffe0ff */
[----:B------:R-:W1:Y:S01]  /*5130*/  @P3 LDC.64 R2, c[0x0][0x8a8] ;  /* 0x00022a00ff023b82 */ /* 0x000e620000000a00 */
[----:B------:R-:W-:Y:S04]  /*5140*/  @P3 IMAD R0, R166, UR36, RZ ;  /* 0x00000024a6003c24 */ /* 0x000fe8000f8e02ff */
[----:B-1----:R-:W-:Y:S05]  /*5150*/  @P3 IMAD.WIDE R2, R0, 0x4, R2 ;  /* 0x0000000400023825 */ /* 0x002fea00078e0202 */
[----:B-----5:R1:W5:Y:S02]  /*5160*/  @P3 LDG.E R78, desc[UR46][R2.64] ;  /* 0x0000002e024e3981 */ /* 0x020364000c1e1900 */
[----:B-1----:R-:W2:Y:S02]  /*5170*/  @!P3 LDC R78, c[0x0][0x8a0] ;  /* 0x00022800ff4ebb82 */ /* 0x002ea40000000800 */
.L_x_85:
[----:B-----5:R-:W-:Y:S01]  /*5180*/  FSETP.NEU.AND P4, PT, R81, RZ, PT ;  /* 0x000000ff5100720b */ /* 0x020fe20003f8d000 */
[----:B------:R-:W-:Y:S01]  /*5190*/  BSSY B1, `(.L_x_86) ;  /* 0x0000047000017945 */ /* 0x000fe20003800000 */
[----:B------:R-:W-:Y:S01]  /*51a0*/  SEL R5, RZ, 0xffffffff, P2 ;  /* 0xffffffffff057807 */ /* 0x000fe20001000000 */
[----:B------:R-:W-:Y:S01]  /*51b0*/  IMAD.MOV.U32 R208, RZ, RZ, 0x1 ;  /* 0x00000001ffd07424 */ /* 0x000fe200078e00ff */
[----:B------:R-:W-:Y:S01]  /*51c0*/  LOP3.LUT P3, RZ, R171, 0xff, RZ, 0xc0, !PT ;  /* 0x000000ffabff7812 */ /* 0x000fe2000786c0ff */
[C---:B------:R-:W-:Y:S01]  /*51d0*/  IMAD R80, R76.reuse, 0x80, R79 ;  /* 0x000000804c507824 */ /* 0x040fe200078e024f */
[----:B------:R-:W-:Y:S02]  /*51e0*/  @P1 SEL R0, RZ, 0xffffffff, P4 ;  /* 0xffffffffff001807 */ /* 0x000fe40002000000 */
[----:B------:R-:W-:Y:S02]  /*51f0*/  CS2R R162, SRZ ;  /* 0x0000000000a27805 */ /* 0x000fe4000001ff00 */
[----:B------:R-:W-:Y:S02]  /*5200*/  LEA R3, R181, UR49, 0x3 ;  /* 0x00000031b5037c11 */ /* 0x000fe4000f8e18ff */
[----:B------:R-:W-:Y:S02]  /*5210*/  CS2R R160, SRZ ;  /* 0x0000000000a07805 */ /* 0x000fe4000001ff00 */
[----:B------:R-:W-:Y:S02]  /*5220*/  @P0 SEL R0, R5, R0, !P3 ;  /* 0x0000000005000207 */ /* 0x000fe40005800000 */
[----:B------:R-:W-:Y:S02]  /*5230*/  CS2R R158, SRZ ;  /* 0x00000000009e7805 */ /* 0x000fe4000001ff00 */
[----:B------:R-:W-:Y:S02]  /*5240*/  LEA R207, R76, UR49, 0x3 ;  /* 0x000000314ccf7c11 */ /* 0x000fe4000f8e18ff */
[----:B------:R-:W-:Y:S02]  /*5250*/  CS2R R156, SRZ ;  /* 0x00000000009c7805 */ /* 0x000fe4000001ff00 */
[----:B------:R-:W-:Y:S02]  /*5260*/  @P1 LOP3.LUT R0, R0, 0x1, RZ, 0xc0, !PT ;  /* 0x0000000100001812 */ /* 0x000fe400078ec0ff */
[----:B------:R-:W-:Y:S02]  /*5270*/  CS2R R154, SRZ ;  /* 0x00000000009a7805 */ /* 0x000fe4000001ff00 */
[----:B------:R-:W-:Y:S02]  /*5280*/  SHF.L.U32 R2, R183, 0x1f, RZ ;  /* 0x0000001fb7027819 */ /* 0x000fe400000006ff */
[----:B------:R-:W-:Y:S02]  /*5290*/  CS2R R152, SRZ ;  /* 0x0000000000987805 */ /* 0x000fe4000001ff00 */
[----:B------:R-:W-:Y:S02]  /*52a0*/  ISETP.NE.U32.OR P6, PT, R0, 0x1, !P1 ;  /* 0x000000010000780c */ /* 0x000fe40004fc5470 */
[----:B------:R-:W-:Y:S02]  /*52b0*/  CS2R R150, SRZ ;  /* 0x0000000000967805 */ /* 0x000fe4000001ff00 */
[----:B------:R-:W-:Y:S02]  /*52c0*/  PLOP3.LUT P2, PT, PT, PT, UP1, 0x80, 0x8 ;  /* 0x000000000008781c */ /* 0x000fe40003f4f018 */
[----:B------:R-:W-:Y:S02]  /*52d0*/  CS2R R148, SRZ ;  /* 0x0000000000947805 */ /* 0x000fe4000001ff00 */
[----:B------:R-:W-:Y:S02]  /*52e0*/  SEL R0, RZ, 0xffffffff, P4 ;  /* 0xffffffffff007807 */ /* 0x000fe40002000000 */
[----:B------:R-:W-:Y:S03]  /*52f0*/  P2R R184, PR, RZ, 0x40 ;  /* 0x00000040ffb87803 */ /* 0x000fe60000000000 */
[----:B------:R-:W-:Y:S04]  /*5300*/  @P6 SHF.L.U32 R4, R180, 0x1f, RZ ;  /* 0x0000001fb4046819 */ /* 0x000fe800000006ff */
[----:B------:R-:W-:Y:S01]  /*5310*/  @P2 SEL R0, R5, R0, !P3 ;  /* 0x0000000005002207 */ /* 0x000fe20005800000 */
[----:B------:R-:W1:Y:S03]  /*5320*/  @P6 SYNCS.PHASECHK.TRANS64.TRYWAIT P1, [R3+URZ+0x40], R4 ;  /* 0x00004004030065a7 */ /* 0x000e6600080211ff */
[----:B------:R-:W-:Y:S04]  /*5330*/  LOP3.LUT R0, R0, 0x1, RZ, 0xc0, !PT ;  /* 0x0000000100007812 */ /* 0x000fe800078ec0ff */
[----:B------:R-:W-:Y:S04]  /*5340*/  ISETP.NE.U32.AND P5, PT, R0, 0x1, PT ;  /* 0x000000010000780c */ /* 0x000fe80003fa5070 */
[----:B------:R-:W-:Y:S01]  /*5350*/  P2R R209, PR, RZ, 0x20 ;  /* 0x00000020ffd17803 */ /* 0x000fe20000000000 */
[----:B------:R3:W4:Y:S01]  /*5360*/  SYNCS.PHASECHK.TRANS64.TRYWAIT P0, [R207+URZ+0x90], R2 ;  /* 0x00009002cf0075a7 */ /* 0x00072200080011ff */
[----:B-1----:R-:W-:Y:S01]  /*5370*/  @P6 SEL R208, RZ, 0x1, !P1 ;  /* 0x00000001ffd06807 */ /* 0x002fe20004800000 */
[----:B---3--:R-:W-:Y:S06]  /*5380*/  @!P6 BRA `(.L_x_87) ;  /* 0x00000000009ce947 */ /* 0x008fec0003800000 */
[----:B------:R-:W-:Y:S01]  /*5390*/  @P5 IMAD R6, R181, 0x2000, R190 ;  /* 0x00002000b5065824 */ /* 0x000fe200078e02be */
[----:B------:R-:W-:Y:S01]  /*53a0*/  ISETP.NE.AND P1, PT, R208, RZ, PT ;  /* 0x000000ffd000720c */ /* 0x000fe20003f25270 */
[----:B------:R-:W-:Y:S01]  /*53b0*/  BSSY B0, `(.L_x_88) ;  /* 0x0000010000007945 */ /* 0x000fe20003800000 */
[----:B------:R-:W-:Y:S01]  /*53c0*/  CS2R R150, SRZ ;  /* 0x0000000000967805 */ /* 0x000fe2000001ff00 */
[--C-:B------:R-:W-:Y:S01]  /*53d0*/  @P5 IMAD R7, R191, -0x10, R6.reuse ;  /* 0xfffffff0bf075824 */ /* 0x100fe200078e0206 */
[----:B------:R-:W-:Y:S01]  /*53e0*/  CS2R R148, SRZ ;  /* 0x0000000000947805 */ /* 0x000fe2000001ff00 */
[----:B------:R-:W-:Y:S01]  /*53f0*/  @P5 IMAD R5, R189, -0x10, R6 ;  /* 0xfffffff0bd055824 */ /* 0x000fe200078e0206 */
[----:B------:R-:W-:Y:S01]  /*5400*/  CS2R R158, SRZ ;  /* 0x00000000009e7805 */ /* 0x000fe2000001ff00 */
[----:B------:R-:W-:Y:S01]  /*5410*/  @P5 IMAD R4, R188, 0x10, R7 ;  /* 0x00000010bc045824 */ /* 0x000fe200078e0207 */
[----:B------:R-:W-:Y:S02]  /*5420*/  CS2R R156, SRZ ;  /* 0x00000000009c7805 */ /* 0x000fe4000001ff00 */
[----:B------:R-:W-:Y:S02]  /*5430*/  CS2R R154, SRZ ;  /* 0x00000000009a7805 */ /* 0x000fe4000001ff00 */
[----:B------:R-:W-:Y:S02]  /*5440*/  CS2R R152, SRZ ;  /* 0x0000000000987805 */ /* 0x000fe4000001ff00 */
[----:B------:R-:W-:Y:S02]  /*5450*/  CS2R R162, SRZ ;  /* 0x0000000000a27805 */ /* 0x000fe4000001ff00 */
[----:B------:R-:W-:Y:S01]  /*5460*/  CS2R R160, SRZ ;  /* 0x0000000000a07805 */ /* 0x000fe2000001ff00 */
[----:B------:R-:W-:Y:S06]  /*5470*/  @P1 BRA `(.L_x_89) ;  /* 0x00000000000c1947 */ /* 0x000fec0003800000 */
[----:B------:R-:W-:Y:S04]  /*5480*/  SHF.L.U32 R0, R180, 0x1f, RZ ;  /* 0x0000001fb4007819 */ /* 0x000fe800000006ff */
[----:B------:R-:W1:Y:S02]  /*5490*/  SYNCS.PHASECHK.TRANS64.TRYWAIT P1, [R3+URZ+0x40], R0 ;  /* 0x00004000030075a7 */ /* 0x000e6400080211ff */
[----:B-1----:R-:W-:Y:S05]  /*54a0*/  @!P1 BRA `(.L_x_90) ;  /* 0x0000003400209947 */ /* 0x002fea0003800000 */
.L_x_89:
[----:B------:R-:W-:Y:S05]  /*54b0*/  BSYNC B0 ;  /* 0x0000000000007941 */ /* 0x000fea0003800000 */
.L_x_88:
[----:B------:R-:W-:Y:S01]  /*54c0*/  ISETP.NE.AND P1, PT, R209, RZ, PT ;  /* 0x000000ffd100720c */ /* 0x000fe20003f25270 */
[----:B-1----:R-:W-:Y:S02]  /*54d0*/  VIADD R3, R3, 0x50 ;  /* 0x0000005003037836 */ /* 0x002fe40000000000 */
[----:B------:R-:W-:Y:S02]  /*54e0*/  IMAD.U32 R0, RZ, RZ, UR37 ;  /* 0x00000025ff007e24 */ /* 0x000fe4000f8e00ff */
[----:B------:R-:W-:Y:S03]  /*54f0*/  VIADD R181, R181, 0x1 ;  /* 0x00000001b5b57836 */ /* 0x000fe60000000000 */
[----:B------:R-:W-:Y:S05]  /*5500*/  PRMT R0, R0, 0x654, R3 ;  /* 0x0000065400007816 */ /* 0x000fea0000000003 */
[----:B------:R1:W3:Y:S04]  /*5510*/  @P1 LDS.128 R148, [R6] ;  /* 0x0000000006941984 */ /* 0x0002e80000000c00 */
[----:B------:R1:W1:Y:S04]  /*5520*/  @P1 LDS.128 R156, [R5+0x20] ;  /* 0x00002000059c1984 */ /* 0x0002680000000c00 */
[----:B------:R1:W1:Y:S04]  /*5530*/  @P1 LDS.128 R152, [R7+0x10] ;  /* 0x0000100007981984 */ /* 0x0002680000000c00 */
[----:B------:R1:W1:Y:S01]  /*5540*/  @P1 LDS.128 R160, [R4+0x10] ;  /* 0x0000100004a01984 */ /* 0x0002620000000c00 */
[C---:B------:R-:W-:Y:S01]  /*5550*/  ISETP.NE.AND P1, PT, R181.reuse, 0x2, PT ;  /* 0x00000002b500780c */ /* 0x040fe20003f25270 */
[----:B------:R-:W-:Y:S01]  /*5560*/  @!PT LDS RZ, [RZ] ;  /* 0x00000000fffff984 */ /* 0x000fe20000000800 */
[----:B------:R-:W-:Y:S01]  /*5570*/  @!PT LDS RZ, [RZ] ;  /* 0x00000000fffff984 */ /* 0x000fe20000000800 */
[----:B------:R-:W-:Y:S01]  /*5580*/  @!PT LDS RZ, [RZ] ;  /* 0x00000000fffff984 */ /* 0x000fe20000000800 */
[----:B------:R-:W-:Y:S01]  /*5590*/  @!PT LDS RZ, [RZ] ;  /* 0x00000000fffff984 */ /* 0x000fe20000000800 */
[----:B------:R5:W-:Y:S06]  /*55a0*/  MEMBAR.ALL.CTA ;  /* 0x0000000000007992 */ /* 0x000bec0000008000 */
[----:B-----5:R-:W5:Y:S01]  /*55b0*/  FENCE.VIEW.ASYNC.S ;  /* 0x00000000000073c6 */ /* 0x020f620000000000 */
[----:B------:R-:W-:Y:S02]  /*55c0*/  SEL R3, RZ, 0x1, P1 ;  /* 0x00000001ff037807 */ /* 0x000fe40000800000 */
[----:B------:R-:W-:Y:S02]  /*55d0*/  SEL R181, R181, RZ, P1 ;  /* 0x000000ffb5b57207 */ /* 0x000fe40000800000 */
[----:B------:R-:W-:Y:S01]  /*55e0*/  LOP3.LUT R180, R180, R3, RZ, 0x3c, !PT ;  /* 0x00000003b4b47212 */ /* 0x000fe200078e3cff */
[----:B-----5:R1:W-:Y:S06]  /*55f0*/  SYNCS.ARRIVE.TRANS64.RED.A1T0 RZ, [R0+URZ], RZ ;  /* 0x000000ff00ff79a7 */ /* 0x0203ec00081004ff */
.L_x_87:
[----:B------:R-:W-:Y:S05]  /*5600*/  BSYNC B1 ;  /* 0x0000000000017941 */ /* 0x000fea0003800000 */
.L_x_86:
[----:B-1----:R-:W-:Y:S04]  /*5610*/  SHF.R.U32.HI R0, RZ, 0x15, R80 ;  /* 0x00000015ff007819 */ /* 0x002fe80000011650 */
[----:B------:R-:W-:Y:S01]  /*5620*/  LOP3.LUT P1, RZ, R0, 0x3, R173, 0x48, !PT ;  /* 0x0000000300ff7812 */ /* 0x000fe200078248ad */
[----:B------:R-:W-:Y:S01]  /*5630*/  @!UPT UIADD3 URZ, UPT, UPT, URZ, URZ, URZ ;  /* 0x000000fffffff290 */ /* 0x000fe2000fffe0ff */
[----:B----4-:R-:W-:Y:S11]  /*5640*/  @P0 BRA `(.L_x_91) ;  /* 0x0000000000080947 */ /* 0x010ff60003800000 */
[----:B------:R-:W1:Y:S02]  /*5650*/  SYNCS.PHASECHK.TRANS64.TRYWAIT P0, [R207+URZ+0x90], R2 ;  /* 0x00009002cf0075a7 */ /* 0x000e6400080011ff */
[----:B-1----:R-:W-:Y:S05]  /*5660*/  @!P0 BRA `(.L_x_92) ;  /* 0x0000003000c48947 */ /* 0x002fea0003800000 */
.L_x_91:
[----:B------:R-:W-:Y:S04]  /*5670*/  BSSY.RECONVERGENT B6, `(.L_x_93) ;  /* 0x0000012000067945 */ /* 0x000fe80003800200 */
[----:B------:R-:W-:Y:S05]  /*5680*/  @!P1 BRA `(.L_x_94) ;  /* 0x0000000000409947 */ /* 0x000fea0003800000 */
[----:B------:R-:W4:Y:S01]  /*5690*/  LDCU.64 UR8, c[0x4][0x70] ;  /* 0x01000e00ff0877ac */ /* 0x000f220008000a00 */
[----:B------:R-:W-:Y:S01]  /*56a0*/  MOV R3, 0x0 ;  /* 0x0000000000037802 */ /* 0x000fe20000000f00 */
[----:B------:R-:W-:Y:S02]  /*56b0*/  HFMA2 R12, -RZ, RZ, 0, 5.9604644775390625e-08 ;  /* 0x00000001ff0c7431 */ /* 0x000fe400000001ff */
[----:B------:R-:W-:Y:S02]  /*56c0*/  IMAD.MOV.U32 R8, RZ, RZ, 0x192 ;  /* 0x00000192ff087424 */ /* 0x000fe400078e00ff */
[----:B------:R-:W-:Y:S01]  /*56d0*/  IMAD.MOV.U32 R13, RZ, RZ, RZ ;  /* 0x000000ffff0d7224 */ /* 0x000fe200078e00ff */
[----:B------:R-:W5:Y:S01]  /*56e0*/  LDCU.64 UR6, c[0x4][0x78] ;  /* 0x01000f00ff0677ac */ /* 0x000f620008000a00 */
[----:B-1----:R-:W1:Y:S01]  /*56f0*/  LDC.64 R2, c[0x4][R3] ;  /* 0x0100000003027b82 */ /* 0x002e620000000a00 */
[----:B------:R-:W2:Y:S01]  /*5700*/  LDCU.64 UR4, c[0x4][0x10] ;  /* 0x01000200ff0477ac */ /* 0x000ea20008000a00 */
[----:B----4-:R-:W-:Y:S01]  /*5710*/  MOV R5, UR9 ;  /* 0x0000000900057c02 */ /* 0x010fe20008000f00 */
[----:B------:R-:W-:Y:S01]  /*5720*/  IMAD.U32 R4, RZ, RZ, UR8 ;  /* 0x00000008ff047e24 */ /* 0x000fe2000f8e00ff */
[----:B-----5:R-:W-:Y:S01]  /*5730*/  MOV R7, UR7 ;  /* 0x0000000700077c02 */ /* 0x020fe20008000f00 */
[----:B------:R-:W-:Y:S01]  /*5740*/  IMAD.U32 R6, RZ, RZ, UR6 ;  /* 0x00000006ff067e24 */ /* 0x000fe2000f8e00ff */
[----:B--2---:R-:W-:Y:S01]  /*5750*/  MOV R11, UR5 ;  /* 0x00000005000b7c02 */ /* 0x004fe20008000f00 */
[----:B------:R-:W-:Y:S02]  /*5760*/  IMAD.U32 R10, RZ, RZ, UR4 ;  /* 0x00000004ff0a7e24 */ /* 0x000fe4000f8e00ff */
[----:B------:R-:W-:Y:S07]  /*5770*/  LEPC R20, `(.L_x_94) ;  /* 0x000000001014794e */ /* 0x000fee0000000000 */
[----:B-1-3--:R-:W-:Y:S05]  /*5780*/  CALL.ABS.NOINC R2 ;  /* 0x0000000002007343 */ /* 0x00afea0003c00000 */
.L_x_94:
[----:B------:R-:W-:Y:S05]  /*5790*/  BSYNC.RECONVERGENT B6 ;  /* 0x0000000000067941 */ /* 0x000fea0003800200 */
.L_x_93:
[-C--:B---3--:R-:W-:Y:S01]  /*57a0*/  F2FP.F16.E5M2.UNPACK_B R83, R148.reuse ;  /* 0x00000094ff53723e */ /* 0x088fe200020004ff */
[----:B------:R-:W-:Y:S05]  /*57b0*/  WARPSYNC.ALL ;  /* 0x0000000000007948 */ /* 0x000fea0003800000 */
[----:B------:R-:W-:Y:S01]  /*57c0*/  R2UR UR4, R80 ;  /* 0x00000000500472ca */ /* 0x000fe200000e0000 */
[--C-:B------:R-:W-:Y:S01]  /*57d0*/  HADD2.F32 R82, -RZ, R83.reuse.H0_H0 ;  /* 0x20000053ff527230 */ /* 0x100fe20000004100 */
[----:B------:R-:W-:Y:S01]  /*57e0*/  F2FP.F16.E5M2.UNPACK_B R85, R148.H1 ;  /* 0x00000094ff55723e */ /* 0x000fe200030004ff */
[----:B------:R-:W-:Y:S01]  /*57f0*/  HADD2.F32 R83, -RZ, R83.H1_H1 ;  /* 0x30000053ff537230 */ /* 0x000fe20000004100 */
[-C--:B------:R-:W-:Y:S01]  /*5800*/  F2FP.F16.E5M2.UNPACK_B R87, R149.reuse ;  /* 0x00000095ff57723e */ /* 0x080fe200020004ff */
[----:B------:R-:W-:Y:S01]  /*5810*/  BSSY.RECONVERGENT B0, `(.L_x_95) ;  /* 0x000011d000007945 */ /* 0x000fe20003800200 */
[----:B------:R-:W-:Y:S01]  /*5820*/  F2FP.F16.E5M2.UNPACK_B R89, R149.H1 ;  /* 0x00000095ff59723e */ /* 0x000fe200030004ff */
[----:B------:R-:W-:Y:S01]  /*5830*/  HADD2.F32 R84, -RZ, R85.H0_H0 ;  /* 0x20000055ff547230 */ /* 0x000fe20000004100 */
[-C--:B------:R-:W-:Y:S01]  /*5840*/  F2FP.F16.E5M2.UNPACK_B R91, R150.reuse ;  /* 0x00000096ff5b723e */ /* 0x080fe200020004ff */
[----:B------:R-:W-:Y:S01]  /*5850*/  HADD2.F32 R88, -RZ, R87.H1_H1 ;  /* 0x30000057ff587230 */ /* 0x000fe20000004100 */
[----:B------:R-:W-:Y:S01]  /*5860*/  F2FP.F16.E5M2.UNPACK_B R93, R150.H1 ;  /* 0x00000096ff5d723e */ /* 0x000fe200030004ff */
[----:B------:R-:W-:Y:S01]  /*5870*/  HADD2.F32 R86, -RZ, R85.H1_H1 ;  /* 0x30000055ff567230 */ /* 0x000fe20000004100 */
[-C--:B------:R-:W-:Y:S01]  /*5880*/  F2FP.F16.E5M2.UNPACK_B R95, R151.reuse ;  /* 0x00000097ff5f723e */ /* 0x080fe200020004ff */
[----:B------:R-:W2:Y:S01]  /*5890*/  LDTM.x64 R4, tmem[UR4] ;  /* 0x00000004000479ee */ /* 0x000ea20008340000 */
[----:B------:R-:W-:Y:S01]  /*58a0*/  F2FP.F16.E5M2.UNPACK_B R97, R151.H1 ;  /* 0x00000097ff61723e */ /* 0x000fe200030004ff */
[----:B------:R-:W-:Y:S01]  /*58b0*/  HADD2.F32 R85, -RZ, R87.H0_H0 ;  /* 0x20000057ff557230 */ /* 0x000fe20000004100 */
[-C--:B------:R-:W-:Y:S01]  /*58c0*/  F2FP.F16.E5M2.UNPACK_B R99, R152.reuse ;  /* 0x00000098ff63723e */ /* 0x080fe200020004ff */
[----:B------:R-:W-:Y:S01]  /*58d0*/  HADD2.F32 R87, -RZ, R89.H0_H0 ;  /* 0x20000059ff577230 */ /* 0x000fe20000004100 */
[----:B------:R-:W-:Y:S01]  /*58e0*/  F2FP.F16.E5M2.UNPACK_B R101, R152.H1 ;  /* 0x00000098ff65723e */ /* 0x000fe200030004ff */
[----:B------:R-:W-:Y:S01]  /*58f0*/  HADD2.F32 R92, -RZ, R91.H1_H1 ;  /* 0x3000005bff5c7230 */ /* 0x000fe20000004100 */
[----:B------:R-:W-:Y:S01]  /*5900*/  ISETP.NE.AND P6, PT, R184, RZ, PT ;  /* 0x000000ffb800720c */ /* 0x000fe20003fc5270 */
[----:B------:R-:W-:Y:S01]  /*5910*/  HADD2.F32 R96, -RZ, R95.H1_H1 ;  /* 0x3000005fff607230 */ /* 0x000fe20000004100 */
[----:B------:R-:W-:Y:S01]  /*5920*/  SHF.L.U32 R211, R176, 0x4, RZ ;  /* 0x00000004b0d37819 */ /* 0x000fe200000006ff */
[----:B------:R-:W-:Y:S01]  /*5930*/  HADD2.F32 R100, -RZ, R99.H1_H1 ;  /* 0x30000063ff647230 */ /* 0x000fe20000004100 */
[----:B------:R-:W-:Y:S01]  /*5940*/  SHF.L.U32 R219, R175, 0x4, RZ ;  /* 0x00000004afdb7819 */ /* 0x000fe200000006ff */
[----:B------:R-:W-:Y:S01]  /*5950*/  HADD2.F32 R90, -RZ, R89.H1_H1 ;  /* 0x30000059ff5a7230 */ /* 0x000fe20000004100 */
[C---:B------:R-:W-:Y:S01]  /*5960*/  IADD3 R204, PT, PT, R190.reuse, R211, RZ ;  /* 0x000000d3becc7210 */ /* 0x040fe20007ffe0ff */
[----:B------:R-:W-:Y:S01]  /*5970*/  HADD2.F32 R89, -RZ, R91.H0_H0 ;  /* 0x2000005bff597230 */ /* 0x000fe20000004100 */
[----:B------:R-:W-:Y:S01]  /*5980*/  IADD3 R206, PT, PT, R190, R219, RZ ;  /* 0x000000dbbece7210 */ /* 0x000fe20007ffe0ff */
[--C-:B------:R-:W-:Y:S01]  /*5990*/  HADD2.F32 R91, -RZ, R93.reuse.H0_H0 ;  /* 0x2000005dff5b7230 */ /* 0x100fe20000004100 */
[----:B------:R-:W-:Y:S01]  /*59a0*/  SHF.L.U32 R217, R188, 0x4, RZ ;  /* 0x00000004bcd97819 */ /* 0x000fe200000006ff */
[----:B------:R-:W-:Y:S01]  /*59b0*/  HADD2.F32 R94, -RZ, R93.H1_H1 ;  /* 0x3000005dff5e7230 */ /* 0x000fe20000004100 */
[-C--:B------:R-:W-:Y:S01]  /*59c0*/  F2FP.F16.E5M2.UNPACK_B R103, R153.reuse ;  /* 0x00000099ff67723e */ /* 0x080fe200020004ff */
[----:B------:R-:W-:Y:S01]  /*59d0*/  HADD2.F32 R93, -RZ, R95.H0_H0 ;  /* 0x2000005fff5d7230 */ /* 0x000fe20000004100 */
[----:B------:R-:W-:Y:S01]  /*59e0*/  IADD3 R205, PT, PT, R217, R204, RZ ;  /* 0x000000ccd9cd7210 */ /* 0x000fe20007ffe0ff */
[----:B------:R-:W-:Y:S01]  /*59f0*/  HADD2.F32 R95, -RZ, R97.H0_H0 ;  /* 0x20000061ff5f7230 */ /* 0x000fe20000004100 */
[----:B------:R-:W-:Y:S01]  /*5a00*/  F2FP.F16.E5M2.UNPACK_B R105, R153.H1 ;  /* 0x00000099ff69723e */ /* 0x000fe200030004ff */
[C---:B--2---:R-:W-:Y:S01]  /*5a10*/  FMUL R0, R78.reuse, R4 ;  /* 0x000000044e007220 */ /* 0x044fe20000400000 */
[C---:B-1----:R-:W-:Y:S01]  /*5a20*/  FMUL R2, R78.reuse, R5 ;  /* 0x000000054e027220 */ /* 0x042fe20000400000 */
[C---:B------:R-:W-:Y:S01]  /*5a30*/  FMUL R4, R78.reuse, R8 ;  /* 0x000000084e047220 */ /* 0x040fe20000400000 */
[C---:B------:R-:W-:Y:S01]  /*5a40*/  FMUL R5, R78.reuse, R9 ;  /* 0x000000094e057220 */ /* 0x040fe20000400000 */
[C---:B------:R-:W-:Y:S01]  /*5a50*/  FFMA R0, R81.reuse, R82, R0 ;  /* 0x0000005251007223 */ /* 0x040fe20000000000 */
[C---:B------:R-:W-:Y:S01]  /*5a60*/  FFMA R2, R81.reuse, R83, R2 ;  /* 0x0000005351027223 */ /* 0x040fe20000000002 */
[C---:B------:R-:W-:Y:S01]  /*5a70*/  FMUL R8, R78.reuse, R12 ;  /* 0x0000000c4e087220 */ /* 0x040fe20000400000 */
[C---:B------:R-:W-:Y:S01]  /*5a80*/  FMUL R9, R78.reuse, R13 ;  /* 0x0000000d4e097220 */ /* 0x040fe20000400000 */
[C---:B------:R-:W-:Y:S01]  /*5a90*/  FMUL R12, R78.reuse, R16 ;  /* 0x000000104e0c7220 */ /* 0x040fe20000400000 */
[C---:B------:R-:W-:Y:S01]  /*5aa0*/  FMUL R13, R78.reuse, R17 ;  /* 0x000000114e0d7220 */ /* 0x040fe20000400000 */
[C---:B------:R-:W-:Y:S01]  /*5ab0*/  FMUL R16, R78.reuse, R20 ;  /* 0x000000144e107220 */ /* 0x040fe20000400000 */
[C---:B------:R-:W-:Y:S01]  /*5ac0*/  FMUL R17, R78.reuse, R21 ;  /* 0x000000154e117220 */ /* 0x040fe20000400000 */
[----:B------:R-:W-:Y:S02]  /*5ad0*/  HADD2.F32 R104, -RZ, R103.H1_H1 ;  /* 0x30000067ff687230 */ /* 0x000fe40000004100 */
[C---:B------:R-:W-:Y:S01]  /*5ae0*/  FMUL R20, R78.reuse, R24 ;  /* 0x000000184e147220 */ /* 0x040fe20000400000 */
[C---:B------:R-:W-:Y:S01]  /*5af0*/  FMUL R21, R78.reuse, R25 ;  /* 0x000000194e157220 */ /* 0x040fe20000400000 */
[C---:B------:R-:W-:Y:S01]  /*5b00*/  FMUL R24, R78.reuse, R28 ;  /* 0x0000001c4e187220 */ /* 0x040fe20000400000 */
[C---:B------:R-:W-:Y:S01]  /*5b10*/  FMUL R25, R78.reuse, R29 ;  /* 0x0000001d4e197220 */ /* 0x040fe20000400000 */
[C---:B------:R-:W-:Y:S01]  /*5b20*/  FMUL R28, R78.reuse, R32 ;  /* 0x000000204e1c7220 */ /* 0x040fe20000400000 */
[C---:B------:R-:W-:Y:S01]  /*5b30*/  FMUL R29, R78.reuse, R33 ;  /* 0x000000214e1d7220 */ /* 0x040fe20000400000 */
[C---:B------:R-:W-:Y:S01]  /*5b40*/  FMUL R32, R78.reuse, R36 ;  /* 0x000000244e207220 */ /* 0x040fe20000400000 */
[----:B------:R-:W-:Y:S01]  /*5b50*/  F2FP.F16.E5M2.UNPACK_B R107, R154 ;  /* 0x0000009aff6b723e */ /* 0x000fe200020004ff */
[C---:B------:R-:W-:Y:S01]  /*5b60*/  FMUL R33, R78.reuse, R37 ;  /* 0x000000254e217220 */ /* 0x040fe20000400000 */
[C---:B------:R-:W-:Y:S01]  /*5b70*/  FMUL R36, R78.reuse, R40 ;  /* 0x000000284e247220 */ /* 0x040fe20000400000 */
[----:B------:R-:W-:Y:S01]  /*5b80*/  F2FP.F16.E5M2.UNPACK_B R109, R154.H1 ;  /* 0x0000009aff6d723e */ /* 0x000fe200030004ff */
[C---:B------:R-:W-:Y:S01]  /*5b90*/  FMUL R37, R78.reuse, R41 ;  /* 0x000000294e257220 */ /* 0x040fe20000400000 */
[----:B------:R-:W-:Y:S02]  /*5ba0*/  HADD2.F32 R108, -RZ, R107.H1_H1 ;  /* 0x3000006bff6c7230 */ /* 0x000fe40000004100 */
        /* <DEDUP_REMOVED lines=26> */
[C---:B------:R-:W-:Y:S01]  /*5d50*/  FFMA R3, R81.reuse, R84, R3 ;  /* 0x0000005451037223 */ /* 0x040fe20000000003 */
[C---:B------:R-:W-:Y:S01]  /*5d60*/  FFMA R7, R81.reuse, R86, R7 ;  /* 0x0000005651077223 */ /* 0x040fe20000000007 */
[----:B------:R-:W-:Y:S01]  /*5d70*/  F2FP.F16.E5M2.UNPACK_B R127, R159 ;  /* 0x0000009fff7f723e */ /* 0x000fe200020004ff */
[C---:B------:R-:W-:Y:S01]  /*5d80*/  FFMA R4, R81.reuse, R85, R4 ;  /* 0x0000005551047223 */ /* 0x040fe20000000004 */
[C---:B------:R-:W-:Y:S01]  /*5d90*/  FFMA R5, R81.reuse, R88, R5 ;  /* 0x0000005851057223 */ /* 0x040fe20000000005 */
[----:B------:R-:W-:Y:S01]  /*5da0*/  F2FP.F16.E5M2.UNPACK_B R129, R159.H1 ;  /* 0x0000009fff81723e */ /* 0x000fe200030004ff */
[----:B------:R-:W-:Y:S01]  /*5db0*/  FFMA R6, R81, R87, R6 ;  /* 0x0000005751067223 */ /* 0x000fe20000000006 */
[----:B------:R-:W-:Y:S01]  /*5dc0*/  F2FP.SATFINITE.E5M2.F32.PACK_AB_MERGE_C R185, R7, R3, RZ ;  /* 0x0000000307b9723e */ /* 0x000fe200048060ff */
[----:B------:R-:W-:Y:S02]  /*5dd0*/  HADD2.F32 R124, -RZ, R123.H1_H1 ;  /* 0x3000007bff7c7230 */ /* 0x000fe40000004100 */
[----:B------:R-:W-:Y:S01]  /*5de0*/  FMUL R11, R78, R11 ;  /* 0x0000000b4e0b7220 */ /* 0x000fe20000400000 */
[----:B------:R-:W-:Y:S01]  /*5df0*/  HADD2.F32 R128, -RZ, R127.H1_H1 ;  /* 0x3000007fff807230 */ /* 0x000fe20000004100 */
[----:B------:R-:W-:Y:S01]  /*5e00*/  F2FP.SATFINITE.E5M2.F32.PACK_AB_MERGE_C R184, R2, R0, R185 ;  /* 0x0000000002b8723e */ /* 0x000fe200048060b9 */
[C---:B------:R-:W-:Y:S01]  /*5e10*/  FMUL R10, R78.reuse, R14 ;  /* 0x0000000e4e0a7220 */ /* 0x040fe20000400000 */
[C---:B------:R-:W-:Y:S01]  /*5e20*/  FFMA R11, R81.reuse, R90, R11 ;  /* 0x0000005a510b7223 */ /* 0x040fe2000000000b */
[C---:B------:R-:W-:Y:S01]  /*5e30*/  FFMA R8, R81.reuse, R89, R8 ;  /* 0x0000005951087223 */ /* 0x040fe20000000008 */
[----:B------:R-:W-:Y:S01]  /*5e40*/  FFMA R9, R81, R92, R9 ;  /* 0x0000005c51097223 */ /* 0x000fe20000000009 */
[----:B------:R-:W-:Y:S01]  /*5e50*/  F2FP.F16.E5M2.UNPACK_B R131, R160 ;  /* 0x000000a0ff83723e */ /* 0x000fe200020004ff */
[----:B------:R-:W-:Y:S01]  /*5e60*/  HADD2.F32 R98, -RZ, R97.H1_H1 ;  /* 0x30000061ff627230 */ /* 0x000fe20000004100 */
[----:B------:R-:W-:Y:S01]  /*5e70*/  F2FP.SATFINITE.E5M2.F32.PACK_AB_MERGE_C R186, R11, R6, RZ ;  /* 0x000000060bba723e */ /* 0x000fe200048060ff */
[----:B------:R-:W-:Y:S01]  /*5e80*/  FFMA R10, R81, R91, R10 ;  /* 0x0000005b510a7223 */ /* 0x000fe2000000000a */
[----:B------:R-:W-:Y:S02]  /*5e90*/  HADD2.F32 R97, -RZ, R99.H0_H0 ;  /* 0x20000063ff617230 */ /* 0x000fe40000004100 */
[C---:B------:R-:W-:Y:S01]  /*5ea0*/  FMUL R15, R78.reuse, R15 ;  /* 0x0000000f4e0f7220 */ /* 0x040fe20000400000 */
[----:B------:R-:W-:Y:S01]  /*5eb0*/  F2FP.SATFINITE.E5M2.F32.PACK_AB_MERGE_C R185, R5, R4, R186 ;  /* 0x0000000405b9723e */ /* 0x000fe200048060ba */
[----:B------:R-:W-:Y:S02]  /*5ec0*/  HADD2.F32 R132, -RZ, R131.H1_H1 ;  /* 0x30000083ff847230 */ /* 0x000fe40000004100 */
[C---:B------:R-:W-:Y:S01]  /*5ed0*/  FMUL R14, R78.reuse, R18 ;  /* 0x000000124e0e7220 */ /* 0x040fe20000400000 */
[C---:B------:R-:W-:Y:S01]  /*5ee0*/  FFMA R15, R81.reuse, R94, R15 ;  /* 0x0000005e510f7223 */ /* 0x040fe2000000000f */
[C---:B------:R-:W-:Y:S01]  /*5ef0*/  FFMA R12, R81.reuse, R93, R12 ;  /* 0x0000005d510c7223 */ /* 0x040fe2000000000c */
[----:B------:R-:W-:Y:S01]  /*5f00*/  FFMA R13, R81, R96, R13 ;  /* 0x00000060510d7223 */ /* 0x000fe2000000000d */
[----:B------:R-:W-:Y:S01]  /*5f10*/  F2FP.F16.E5M2.UNPACK_B R133, R160.H1 ;  /* 0x000000a0ff85723e */ /* 0x000fe200030004ff */
[--C-:B------:R-:W-:Y:S01]  /*5f20*/  HADD2.F32 R99, -RZ, R101.reuse.H0_H0 ;  /* 0x20000065ff637230 */ /* 0x100fe20000004100 */
[----:B------:R-:W-:Y:S01]  /*5f30*/  F2FP.SATFINITE.E5M2.F32.PACK_AB_MERGE_C R186, R15, R10, RZ ;  /* 0x0000000a0fba723e */ /* 0x000fe200048060ff */
[----:B------:R-:W-:Y:S01]  /*5f40*/  FFMA R14, R81, R95, R14 ;  /* 0x0000005f510e7223 */ /* 0x000fe2000000000e */
[C---:B------:R-:W-:Y:S01]  /*5f50*/  FMUL R19, R78.reuse, R19 ;  /* 0x000000134e137220 */ /* 0x040fe20000400000 */
[----:B------:R-:W-:Y:S01]  /*5f60*/  HADD2.F32 R102, -RZ, R101.H1_H1 ;  /* 0x30000065ff667230 */ /* 0x000fe20000004100 */
[----:B------:R-:W-:Y:S01]  /*5f70*/  F2FP.SATFINITE.E5M2.F32.PACK_AB_MERGE_C R186, R9, R8, R186 ;  /* 0x0000000809ba723e */ /* 0x000fe200048060ba */
[----:B------:R-:W-:Y:S02]  /*5f80*/  HADD2.F32 R101, -RZ, R103.H0_H0 ;  /* 0x20000067ff657230 */ /* 0x000fe40000004100 */
[C---:B------:R-:W-:Y:S01]  /*5f90*/  FFMA R19, R81.reuse, R98, R19 ;  /* 0x0000006251137223 */ /* 0x040fe20000000013 */
[C---:B------:R-:W-:Y:S01]  /*5fa0*/  FFMA R16, R81.reuse, R97, R16 ;  /* 0x0000006151107223 */ /* 0x040fe20000000010 */
[----:B------:R-:W-:Y:S01]  /*5fb0*/  FFMA R17, R81, R100, R17 ;  /* 0x0000006451117223 */ /* 0x000fe20000000011 */
[C---:B------:R-:W-:Y:S01]  /*5fc0*/  FMUL R18, R78.reuse, R22 ;  /* 0x000000164e127220 */ /* 0x040fe20000400000 */
[----:B------:R-:W-:Y:S01]  /*5fd0*/  F2FP.F16.E5M2.UNPACK_B R135, R161 ;  /* 0x000000a1ff87723e */ /* 0x000fe200020004ff */
        /* <DEDUP_REMOVED lines=10> */
[----:B------:R1:W-:Y:S01]  /*6080*/  STS.128 [R172+UR49+0x4200], R184 ;  /* 0x004200b8ac007988 */ /* 0x0003e20008000c31 */
[----:B------:R-:W-:Y:S01]  /*6090*/  HADD2.F32 R136, -RZ, R135.H1_H1 ;  /* 0x30000087ff887230 */ /* 0x000fe20000004100 */
[----:B------:R-:W-:Y:S01]  /*60a0*/  F2FP.SATFINITE.E5M2.F32.PACK_AB_MERGE_C R196, R23, R18, RZ ;  /* 0x0000001217c4723e */ /* 0x000fe200048060ff */
[C---:B------:R-:W-:Y:S01]  /*60b0*/  FMUL R22, R78.reuse, R26 ;  /* 0x0000001a4e167220 */ /* 0x040fe20000400000 */
[C---:B------:R-:W-:Y:S01]  /*60c0*/  FMUL R27, R78.reuse, R27 ;  /* 0x0000001b4e1b7220 */ /* 0x040fe20000400000 */
[--C-:B------:R-:W-:Y:S01]  /*60d0*/  HADD2.F32 R107, -RZ, R109.reuse.H0_H0 ;  /* 0x2000006dff6b7230 */ /* 0x100fe20000004100 */
[----:B------:R-:W-:Y:S01]  /*60e0*/  F2FP.SATFINITE.E5M2.F32.PACK_AB_MERGE_C R196, R17, R16, R196 ;  /* 0x0000001011c4723e */ /* 0x000fe200048060c4 */
[C---:B------:R-:W-:Y:S01]  /*60f0*/  FFMA R22, R81.reuse, R103, R22 ;  /* 0x0000006751167223 */ /* 0x040fe20000000016 */
[C---:B------:R-:W-:Y:S01]  /*6100*/  FFMA R27, R81.reuse, R106, R27 ;  /* 0x0000006a511b7223 */ /* 0x040fe2000000001b */
[C---:B------:R-:W-:Y:S01]  /*6110*/  FFMA R24, R81.reuse, R105, R24 ;  /* 0x0000006951187223 */ /* 0x040fe20000000018 */
[----:B------:R-:W-:Y:S01]  /*6120*/  F2FP.F16.E5M2.UNPACK_B R137, R161.H1 ;  /* 0x000000a1ff89723e */ /* 0x000fe200030004ff */
[----:B------:R-:W-:Y:S02]  /*6130*/  HADD2.F32 R110, -RZ, R109.H1_H1 ;  /* 0x3000006dff6e7230 */ /* 0x000fe40000004100 */
[----:B------:R-:W-:Y:S01]  /*6140*/  FFMA R25, R81, R108, R25 ;  /* 0x0000006c51197223 */ /* 0x000fe20000000019 */
[----:B------:R-:W-:Y:S01]  /*6150*/  F2FP.SATFINITE.E5M2.F32.PACK_AB_MERGE_C R197, R27, R22, RZ ;  /* 0x000000161bc5723e */ /* 0x000fe200048060ff */
[----:B------:R-:W-:Y:S02]  /*6160*/  HADD2.F32 R109, -RZ, R111.H0_H0 ;  /* 0x2000006fff6d7230 */ /* 0x000fe40000004100 */
[C---:B------:R-:W-:Y:S01]  /*6170*/  FMUL R26, R78.reuse, R30 ;  /* 0x0000001e4e1a7220 */ /* 0x040fe20000400000 */
[C---:B------:R-:W-:Y:S01]  /*6180*/  FMUL R31, R78.reuse, R31 ;  /* 0x0000001f4e1f7220 */ /* 0x040fe20000400000 */
[--C-:B------:R-:W-:Y:S01]  /*6190*/  HADD2.F32 R111, -RZ, R113.reuse.H0_H0 ;  /* 0x20000071ff6f7230 */ /* 0x100fe20000004100 */
[----:B------:R-:W-:Y:S01]  /*61a0*/  F2FP.SATFINITE.E5M2.F32.PACK_AB_MERGE_C R197, R21, R20, R197 ;  /* 0x0000001415c5723e */ /* 0x000fe200048060c5 */
[C---:B------:R-:W-:Y:S01]  /*61b0*/  FFMA R26, R81.reuse, R107, R26 ;  /* 0x0000006b511a7223 */ /* 0x040fe2000000001a */
[C---:B------:R-:W-:Y:S01]  /*61c0*/  FFMA R31, R81.reuse, R110, R31 ;  /* 0x0000006e511f7223 */ /* 0x040fe2000000001f */
[C---:B------:R-:W-:Y:S01]  /*61d0*/  FFMA R28, R81.reuse, R109, R28 ;  /* 0x0000006d511c7223 */ /* 0x040fe2000000001c */
[----:B------:R-:W-:Y:S01]  /*61e0*/  F2FP.F16.E5M2.UNPACK_B R139, R162 ;  /* 0x000000a2ff8b723e */ /* 0x000fe200020004ff */
[----:B------:R-:W-:Y:S02]  /*61f0*/  HADD2.F32 R114, -RZ, R113.H1_H1 ;  /* 0x30000071ff727230 */ /* 0x000fe40000004100 */
[----:B------:R-:W-:Y:S01]  /*6200*/  FFMA R29, R81, R112, R29 ;  /* 0x00000070511d7223 */ /* 0x000fe2000000001d */
[----:B------:R-:W-:Y:S01]  /*6210*/  F2FP.SATFINITE.E5M2.F32.PACK_AB_MERGE_C R198, R31, R26, RZ ;  /* 0x0000001a1fc6723e */ /* 0x000fe200048060ff */
[----:B------:R-:W-:Y:S02]  /*6220*/  HADD2.F32 R113, -RZ, R115.H0_H0 ;  /* 0x20000073ff717230 */ /* 0x000fe40000004100 */
[C---:B------:R-:W-:Y:S01]  /*6230*/  FMUL R30, R78.reuse, R34 ;  /* 0x000000224e1e7220 */ /* 0x040fe20000400000 */
[----:B------:R-:W-:Y:S01]  /*6240*/  HADD2.F32 R140, -RZ, R139.H1_H1 ;  /* 0x3000008bff8c7230 */ /* 0x000fe20000004100 */
[----:B------:R-:W-:Y:S01]  /*6250*/  F2FP.SATFINITE.E5M2.F32.PACK_AB_MERGE_C R198, R25, R24, R198 ;  /* 0x0000001819c6723e */ /* 0x000fe200048060c6 */
[C---:B------:R-:W-:Y:S01]  /*6260*/  FMUL R35, R78.reuse, R35 ;  /* 0x000000234e237220 */ /* 0x040fe20000400000 */
[--C-:B------:R-:W-:Y:S02]  /*6270*/  HADD2.F32 R115, -RZ, R117.reuse.H0_H0 ;  /* 0x20000075ff737230 */ /* 0x100fe40000004100 */
[C---:B------:R-:W-:Y:S01]  /*6280*/  FFMA R30, R81.reuse, R111, R30 ;  /* 0x0000006f511e7223 */ /* 0x040fe2000000001e */
[----:B------:R-:W-:Y:S02]  /*6290*/  HADD2.F32 R118, -RZ, R117.H1_H1 ;  /* 0x30000075ff767230 */ /* 0x000fe40000004100 */
[C---:B------:R-:W-:Y:S01]  /*62a0*/  FFMA R35, R81.reuse, R114, R35 ;  /* 0x0000007251237223 */ /* 0x040fe20000000023 */
[C---:B------:R-:W-:Y:S01]  /*62b0*/  FFMA R32, R81.reuse, R113, R32 ;  /* 0x0000007151207223 */ /* 0x040fe20000000020 */
[----:B------:R-:W-:Y:S01]  /*62c0*/  F2FP.F16.E5M2.UNPACK_B R141, R162.H1 ;  /* 0x000000a2ff8d723e */ /* 0x000fe200030004ff */
[----:B------:R-:W-:Y:S01]  /*62d0*/  FFMA R33, R81, R116, R33 ;  /* 0x0000007451217223 */ /* 0x000fe20000000021 */
[----:B------:R-:W-:Y:S01]  /*62e0*/  HADD2.F32 R117, -RZ, R119.H0_H0 ;  /* 0x20000077ff757230 */ /* 0x000fe20000004100 */
        /* <DEDUP_REMOVED lines=9> */
[----:B------:R1:W-:Y:S01]  /*6380*/  STS.128 [R204+0x4010], R196 ;  /* 0x004010c4cc007388 */ /* 0x0003e20000000c00 */
[----:B------:R-:W-:Y:S01]  /*6390*/  FFMA R37, R81, R120, R37 ;  /* 0x0000007851257223 */ /* 0x000fe20000000025 */
[----:B------:R-:W-:Y:S01]  /*63a0*/  F2FP.SATFINITE.E5M2.F32.PACK_AB_MERGE_C R200, R39, R34, RZ ;  /* 0x0000002227c8723e */ /* 0x000fe200048060ff */
[----:B------:R-:W-:Y:S02]  /*63b0*/  HADD2.F32 R122, -RZ, R121.H1_H1 ;  /* 0x30000079ff7a7230 */ /* 0x000fe40000004100 */
[C---:B------:R-:W-:Y:S01]  /*63c0*/  FMUL R38, R78.reuse, R42 ;  /* 0x0000002a4e267220 */ /* 0x040fe20000400000 */
[----:B------:R-:W-:Y:S01]  /*63d0*/  HADD2.F32 R121, -RZ, R123.H0_H0 ;  /* 0x2000007bff797230 */ /* 0x000fe20000004100 */
[----:B------:R-:W-:Y:S01]  /*63e0*/  F2FP.SATFINITE.E5M2.F32.PACK_AB_MERGE_C R200, R33, R32, R200 ;  /* 0x0000002021c8723e */ /* 0x000fe200048060c8 */
[----:B------:R-:W-:Y:S02]  /*63f0*/  HADD2.F32 R144, -RZ, R143.H1_H1 ;  /* 0x3000008fff907230 */ /* 0x000fe40000004100 */
[C---:B------:R-:W-:Y:S01]  /*6400*/  FFMA R38, R81.reuse, R119, R38 ;  /* 0x0000007751267223 */ /* 0x040fe20000000026 */
[C---:B------:R-:W-:Y:S01]  /*6410*/  FMUL R43, R78.reuse, R43 ;  /* 0x0000002b4e2b7220 */ /* 0x040fe20000400000 */
[--C-:B------:R-:W-:Y:S02]  /*6420*/  HADD2.F32 R123, -RZ, R125.reuse.H0_H0 ;  /* 0x2000007dff7b7230 */ /* 0x100fe40000004100 */
[C---:B------:R-:W-:Y:S01]  /*6430*/  FMUL R42, R78.reuse, R46 ;  /* 0x0000002e4e2a7220 */ /* 0x040fe20000400000 */
[----:B------:R-:W-:Y:S02]  /*6440*/  HADD2.F32 R126, -RZ, R125.H1_H1 ;  /* 0x3000007dff7e7230 */ /* 0x000fe40000004100 */
[C---:B------:R-:W-:Y:S01]  /*6450*/  FFMA R43, R81.reuse, R122, R43 ;  /* 0x0000007a512b7223 */ /* 0x040fe2000000002b */
[----:B------:R-:W-:Y:S01]  /*6460*/  F2FP.F16.E5M2.UNPACK_B R145, R163.H1 ;  /* 0x000000a3ff91723e */ /* 0x000fe200030004ff */
[C---:B------:R-:W-:Y:S01]  /*6470*/  FFMA R40, R81.reuse, R121, R40 ;  /* 0x0000007951287223 */ /* 0x040fe20000000028 */
[----:B------:R-:W-:Y:S01]  /*6480*/  FFMA R41, R81, R124, R41 ;  /* 0x0000007c51297223 */ /* 0x000fe20000000029 */
[----:B------:R-:W-:Y:S01]  /*6490*/  ISETP.NE.AND P0, PT, R193, RZ, PT ;  /* 0x000000ffc100720c */ /* 0x000fe20003f05270 */
[----:B------:R-:W-:Y:S01]  /*64a0*/  HADD2.F32 R125, -RZ, R127.H0_H0 ;  /* 0x2000007fff7d7230 */ /* 0x000fe20000004100 */
[----:B------:R-:W-:Y:S01]  /*64b0*/  F2FP.SATFINITE.E5M2.F32.PACK_AB_MERGE_C R201, R43, R38, RZ ;  /* 0x000000262bc9723e */ /* 0x000fe200048060ff */
[----:B------:R-:W-:Y:S01]  /*64c0*/  FFMA R42, R81, R123, R42 ;  /* 0x0000007b512a7223 */ /* 0x000fe2000000002a */
[C---:B------:R-:W-:Y:S01]  /*64d0*/  FMUL R47, R78.reuse, R47 ;  /* 0x0000002f4e2f7220 */ /* 0x040fe20000400000 */
[--C-:B------:R-:W-:Y:S01]  /*64e0*/  HADD2.F32 R127, -RZ, R129.reuse.H0_H0 ;  /* 0x20000081ff7f7230 */ /* 0x100fe20000004100 */
[----:B------:R-:W-:Y:S01]  /*64f0*/  F2FP.SATFINITE.E5M2.F32.PACK_AB_MERGE_C R201, R37, R36, R201 ;  /* 0x0000002425c9723e */ /* 0x000fe200048060c9 */
[----:B------:R-:W-:Y:S02]  /*6500*/  HADD2.F32 R130, -RZ, R129.H1_H1 ;  /* 0x30000081ff827230 */ /* 0x000fe40000004100 */
[C---:B------:R-:W-:Y:S01]  /*6510*/  FFMA R47, R81.reuse, R126, R47 ;  /* 0x0000007e512f7223 */ /* 0x040fe2000000002f */
[C---:B------:R-:W-:Y:S01]  /*6520*/  FFMA R44, R81.reuse, R125, R44 ;  /* 0x0000007d512c7223 */ /* 0x040fe2000000002c */
[C---:B------:R-:W-:Y:S01]  /*6530*/  FFMA R45, R81.reuse, R128, R45 ;  /* 0x00000080512d7223 */ /* 0x040fe2000000002d */
[----:B------:R-:W-:Y:S02]  /*6540*/  HADD2.F32 R129, -RZ, R131.H0_H0 ;  /* 0x20000083ff817230 */ /* 0x000fe40000004100 */
[C---:B------:R-:W-:Y:S01]  /*6550*/  FMUL R46, R78.reuse, R50 ;  /* 0x000000324e2e7220 */ /* 0x040fe20000400000 */
[C---:B------:R-:W-:Y:S01]  /*6560*/  FMUL R51, R78.reuse, R51 ;  /* 0x000000334e337220 */ /* 0x040fe20000400000 */
[--C-:B------:R-:W-:Y:S02]  /*6570*/  HADD2.F32 R131, -RZ, R133.reuse.H0_H0 ;  /* 0x20000085ff837230 */ /* 0x100fe40000004100 */
[C---:B------:R-:W-:Y:S01]  /*6580*/  FMUL R50, R78.reuse, R54 ;  /* 0x000000364e327220 */ /* 0x040fe20000400000 */
[C---:B------:R-:W-:Y:S01]  /*6590*/  FFMA R46, R81.reuse, R127, R46 ;  /* 0x0000007f512e7223 */ /* 0x040fe2000000002e */
[----:B------:R-:W-:Y:S02]  /*65a0*/  HADD2.F32 R134, -RZ, R133.H1_H1 ;  /* 0x30000085ff867230 */ /* 0x000fe40000004100 */
[C---:B------:R-:W-:Y:S01]  /*65b0*/  FFMA R51, R81.reuse, R130, R51 ;  /* 0x0000008251337223 */ /* 0x040fe20000000033 */
[----:B------:R-:W-:Y:S02]  /*65c0*/  HADD2.F32 R133, -RZ, R135.H0_H0 ;  /* 0x20000087ff857230 */ /* 0x000fe40000004100 */
[C---:B------:R-:W-:Y:S01]  /*65d0*/  FMUL R55, R78.reuse, R55 ;  /* 0x000000374e377220 */ /* 0x040fe20000400000 */
[C---:B------:R-:W-:Y:S01]  /*65e0*/  FFMA R48, R81.reuse, R129, R48 ;  /* 0x0000008151307223 */ /* 0x040fe20000000030 */
[C---:B------:R-:W-:Y:S01]  /*65f0*/  FFMA R49, R81.reuse, R132, R49 ;  /* 0x0000008451317223 */ /* 0x040fe20000000031 */
[--C-:B------:R-:W-:Y:S02]  /*6600*/  HADD2.F32 R135, -RZ, R137.reuse.H0_H0 ;  /* 0x20000089ff877230 */ /* 0x100fe40000004100 */
[C---:B------:R-:W-:Y:S01]  /*6610*/  FFMA R50, R81.reuse, R131, R50 ;  /* 0x0000008351327223 */ /* 0x040fe20000000032 */
[----:B------:R-:W-:Y:S02]  /*6620*/  HADD2.F32 R138, -RZ, R137.H1_H1 ;  /* 0x30000089ff8a7230 */ /* 0x000fe40000004100 */
[C---:B------:R-:W-:Y:S01]  /*6630*/  FMUL R54, R78.reuse, R58 ;  /* 0x0000003a4e367220 */ /* 0x040fe20000400000 */
[----:B------:R-:W-:Y:S02]  /*6640*/  HADD2.F32 R137, -RZ, R139.H0_H0 ;  /* 0x2000008bff897230 */ /* 0x000fe40000004100 */
[C---:B------:R-:W-:Y:S01]  /*6650*/  FFMA R55, R81.reuse, R134, R55 ;  /* 0x0000008651377223 */ /* 0x040fe20000000037 */
        /* <DEDUP_REMOVED lines=16> */
[----:B------:R-:W-:Y:S01]  /*6760*/  FFMA R63, R81, R142, R63 ;  /* 0x0000008e513f7223 */ /* 0x000fe2000000003f */
[----:B------:R-:W-:Y:S01]  /*6770*/  FMUL R67, R78, R67 ;  /* 0x000000434e437220 */ /* 0x000fe20000400000 */
[----:B------:R-:W-:Y:S01]  /*6780*/  F2FP.SATFINITE.E5M2.F32.PACK_AB_MERGE_C R202, R47, R42, RZ ;  /* 0x0000002a2fca723e */ /* 0x000fe200048060ff */
[----:B------:R-:W-:Y:S01]  /*6790*/  FFMA R60, R81, R141, R60 ;  /* 0x0000008d513c7223 */ /* 0x000fe2000000003c */
[----:B------:R-:W-:Y:S01]  /*67a0*/  F2FP.SATFINITE.E5M2.F32.PACK_AB_MERGE_C R203, R51, R46, RZ ;  /* 0x0000002e33cb723e */ /* 0x000fe200048060ff */
[C---:B------:R-:W-:Y:S01]  /*67b0*/  FFMA R61, R81.reuse, R144, R61 ;  /* 0x00000090513d7223 */ /* 0x040fe2000000003d */
[C---:B------:R-:W-:Y:S01]  /*67c0*/  FFMA R62, R81.reuse, R143, R62 ;  /* 0x0000008f513e7223 */ /* 0x040fe2000000003e */
[----:B------:R-:W-:Y:S01]  /*67d0*/  FFMA R67, R81, R146, R67 ;  /* 0x0000009251437223 */ /* 0x000fe20000000043 */
[----:B------:R-:W-:Y:S02]  /*67e0*/  F2FP.SATFINITE.E5M2.F32.PACK_AB_MERGE_C R202, R41, R40, R202 ;  /* 0x0000002829ca723e */ /* 0x000fe400048060ca */
[----:B------:R-:W-:Y:S02]  /*67f0*/  F2FP.SATFINITE.E5M2.F32.PACK_AB_MERGE_C R203, R45, R44, R203 ;  /* 0x0000002c2dcb723e */ /* 0x000fe400048060cb */
[----:B------:R-:W-:Y:S02]  /*6800*/  F2FP.SATFINITE.E5M2.F32.PACK_AB_MERGE_C R212, R55, R50, RZ ;  /* 0x0000003237d4723e */ /* 0x000fe400048060ff */
[----:B------:R-:W-:Y:S01]  /*6810*/  F2FP.SATFINITE.E5M2.F32.PACK_AB_MERGE_C R213, R59, R54, RZ ;  /* 0x000000363bd5723e */ /* 0x000fe200048060ff */
[----:B------:R1:W-:Y:S01]  /*6820*/  STS.128 [R206+0x4020], R200 ;  /* 0x004020c8ce007388 */ /* 0x0003e20000000c00 */
[----:B------:R-:W-:Y:S02]  /*6830*/  F2FP.SATFINITE.E5M2.F32.PACK_AB_MERGE_C R214, R63, R58, RZ ;  /* 0x0000003a3fd6723e */ /* 0x000fe400048060ff */
[----:B------:R-:W-:Y:S02]  /*6840*/  F2FP.SATFINITE.E5M2.F32.PACK_AB_MERGE_C R215, R67, R62, RZ ;  /* 0x0000003e43d7723e */ /* 0x000fe400048060ff */
[----:B------:R-:W-:Y:S02]  /*6850*/  F2FP.SATFINITE.E5M2.F32.PACK_AB_MERGE_C R212, R49, R48, R212 ;  /* 0x0000003031d4723e */ /* 0x000fe400048060d4 */
[----:B------:R-:W-:Y:S02]  /*6860*/  F2FP.SATFINITE.E5M2.F32.PACK_AB_MERGE_C R213, R53, R52, R213 ;  /* 0x0000003435d5723e */ /* 0x000fe400048060d5 */
[----:B------:R-:W-:Y:S02]  /*6870*/  F2FP.SATFINITE.E5M2.F32.PACK_AB_MERGE_C R214, R57, R56, R214 ;  /* 0x0000003839d6723e */ /* 0x000fe400048060d6 */
[----:B------:R-:W-:Y:S02]  /*6880*/  F2FP.SATFINITE.E5M2.F32.PACK_AB_MERGE_C R215, R61, R60, R215 ;  /* 0x0000003c3dd7723e */ /* 0x000fe400048060d7 */
[----:B------:R-:W-:Y:S02]  /*6890*/  LEA R210, R181, UR49, 0x3 ;  /* 0x00000031b5d27c11 */ /* 0x000fe4000f8e18ff */
[----:B------:R-:W-:Y:S01]  /*68a0*/  @P6 SHF.L.U32 R221, R180, 0x1f, RZ ;  /* 0x0000001fb4dd6819 */ /* 0x000fe200000006ff */
[----:B------:R1:W-:Y:S01]  /*68b0*/  STS.128 [R205+0x4010], R212 ;  /* 0x004010d4cd007388 */ /* 0x0003e20000000c00 */
[----:B------:R-:W-:Y:S01]  /*68c0*/  @!PT LDS RZ, [RZ] ;  /* 0x00000000fffff984 */ /* 0x000fe20000000800 */
[----:B------:R-:W-:Y:S01]  /*68d0*/  @!PT LDS RZ, [RZ] ;  /* 0x00000000fffff984 */ /* 0x000fe20000000800 */
[----:B------:R-:W-:Y:S01]  /*68e0*/  @!PT LDS RZ, [RZ] ;  /* 0x00000000fffff984 */ /* 0x000fe20000000800 */
[----:B------:R-:W-:Y:S01]  /*68f0*/  @!PT LDS RZ, [RZ] ;  /* 0x00000000fffff984 */ /* 0x000fe20000000800 */
[----:B------:R2:W-:Y:S07]  /*6900*/  MEMBAR.ALL.CTA ;  /* 0x0000000000007992 */ /* 0x0005ee0000008000 */
[----:B--2---:R-:W2:Y:S02]  /*6910*/  FENCE.VIEW.ASYNC.S ;  /* 0x00000000000073c6 */ /* 0x004ea40000000000 */
[----:B--2---:R-:W-:Y:S06]  /*6920*/  BAR.SYNC.DEFER_BLOCKING 0x1, 0x80 ;  /* 0x0042000000007b1d */ /* 0x004fec0000010000 */
[----:B------:R-:W-:Y:S05]  /*6930*/  @P0 BRA `(.L_x_96) ;  /* 0x0000000000280947 */ /* 0x000fea0003800000 */
[----:B------:R-:W-:Y:S02]  /*6940*/  UIADD3 UR4, UPT, UPT, UR49, 0x4200, URZ ;  /* 0x0000420031047890 */ /* 0x000fe4000fffe0ff */
[----:B------:R-:W-:Y:S01]  /*6950*/  UIADD3 UR6, UP0, UPT, UR52, 0x680, URZ ;  /* 0x0000068034067890 */ /* 0x000fe2000ff1e0ff */
[----:B------:R-:W-:Y:S03]  /*6960*/  UMOV UR43, UR36 ;  /* 0x00000024002b7c82 */ /* 0x000fe60008000000 */
[----:B------:R-:W-:Y:S01]  /*6970*/  MOV R192, UR4 ;  /* 0x0000000400c07c02 */ /* 0x000fe20008000f00 */
[----:B------:R-:W-:Y:S03]  /*6980*/  UIADD3.X UR7, UPT, UPT, URZ, UR53, URZ, UP0, !UPT ;  /* 0x00000035ff077290 */ /* 0x000fe600087fe4ff */
[----:B------:R-:W-:Y:S11]  /*6990*/  R2UR UR40, R192 ;  /* 0x00000000c02872ca */ /* 0x000ff600000e0000 */
[----:B------:R-:W-:Y:S02]  /*69a0*/  @!UPT UIADD3 URZ, UPT, UPT, URZ, URZ, URZ ;  /* 0x000000fffffff290 */ /* 0x000fe4000fffe0ff */
[----:B------:R2:W-:Y:S01]  /*69b0*/  UTMASTG.3D [UR40], [UR6] ;  /* 0x00000028060073b5 */ /* 0x0005e20008010000 */
[----:B------:R0:W-:Y:S01]  /*69c0*/  UTMACMDFLUSH ;  /* 0x00000000000079b7 */ /* 0x0001e20000000000 */
[----:B--2---:R-:W-:Y:S04]  /*69d0*/  DEPBAR.LE SB0, 0x1 ;  /* 0x000080400000791a */ /* 0x004fe80000000000 */
.L_x_96:
[----:B------:R-:W-:Y:S05]  /*69e0*/  BSYNC.RECONVERGENT B0 ;  /* 0x0000000000007941 */ /* 0x000fea0003800200 */
.L_x_95:
[----:B------:R-:W-:Y:S06]  /*69f0*/  BAR.SYNC.DEFER_BLOCKING 0x1, 0x80 ;  /* 0x0042000000007b1d */ /* 0x000fec0000010000 */
[----:B------:R-:W2:Y:S01]  /*6a00*/  @P6 SYNCS.PHASECHK.TRANS64.TRYWAIT P0, [R210+URZ+0x40], R221 ;  /* 0x000040ddd20065a7 */ /* 0x000ea200080011ff */
[----:B------:R-:W-:Y:S01]  /*6a10*/  BSSY B1, `(.L_x_97) ;  /* 0x0000023000017945 */ /* 0x000fe20003800000 */
[----:B--2---:R-:W-:Y:S03]  /*6a20*/  @P6 SEL R208, RZ, 0x1, !P0 ;  /* 0x00000001ffd06807 */ /* 0x004fe60004000000 */
[----:B------:R-:W-:Y:S05]  /*6a30*/  @!P6 BRA `(.L_x_98) ;  /* 0x000000000080e947 */ /* 0x000fea0003800000 */
[----:B------:R-:W-:Y:S01]  /*6a40*/  ISETP.NE.AND P1, PT, R209, RZ, PT ;  /* 0x000000ffd100720c */ /* 0x000fe20003f25270 */
[----:B------:R-:W-:Y:S01]  /*6a50*/  BSSY B0, `(.L_x_99) ;  /* 0x000000a000007945 */ /* 0x000fe20003800000 */
[----:B------:R-:W-:Y:S11]  /*6a60*/  ISETP.NE.AND P0, PT, R208, RZ, PT ;  /* 0x000000ffd000720c */ /* 0x000ff60003f05270 */
[----:B------:R-:W-:Y:S04]  /*6a70*/  @P1 IMAD R0, R181, 0x2000, R190 ;  /* 0x00002000b5001824 */ /* 0x000fe800078e02be */
[C---:B------:R-:W-:Y:S01]  /*6a80*/  @P1 IMAD.IADD R2, R0.reuse, 0x1, R211 ;  /* 0x0000000100021824 */ /* 0x040fe200078e02d3 */
[----:B------:R-:W-:Y:S03]  /*6a90*/  @P1 IADD3 R219, PT, PT, R0, R219, RZ ;  /* 0x000000db00db1210 */ /* 0x000fe60007ffe0ff */
[----:B------:R-:W-:Y:S01]  /*6aa0*/  @P1 IMAD.IADD R217, R217, 0x1, R2 ;  /* 0x00000001d9d91824 */ /* 0x000fe200078e0202 */
[----:B------:R-:W-:Y:S06]  /*6ab0*/  @P0 BRA `(.L_x_100) ;  /* 0x00000000000c0947 */ /* 0x000fec0003800000 */
[----:B------:R-:W-:Y:S04]  /*6ac0*/  SHF.L.U32 R3, R180, 0x1f, RZ ;  /* 0x0000001fb4037819 */ /* 0x000fe800000006ff */
[----:B------:R-:W2:Y:S02]  /*6ad0*/  SYNCS.PHASECHK.TRANS64.TRYWAIT P0, [R210+URZ+0x40], R3 ;  /* 0x00004003d20075a7 */ /* 0x000ea400080011ff */
[----:B--2---:R-:W-:Y:S05]  /*6ae0*/  @!P0 BRA `(.L_x_101) ;  /* 0x0000001c00b88947 */ /* 0x004fea0003800000 */
.L_x_100:
[----:B------:R-:W-:Y:S05]  /*6af0*/  BSYNC B0 ;  /* 0x0000000000007941 */ /* 0x000fea0003800000 */
.L_x_99:
[----:B------:R-:W-:Y:S01]  /*6b00*/  ISETP.NE.AND P0, PT, R209, RZ, PT ;  /* 0x000000ffd100720c */ /* 0x000fe20003f05270 */
[----:B--2---:R-:W-:Y:S02]  /*6b10*/  VIADD R210, R210, 0x50 ;  /* 0x00000050d2d27836 */ /* 0x004fe40000000000 */
[----:B------:R-:W-:Y:S02]  /*6b20*/  IMAD.U32 R3, RZ, RZ, UR37 ;  /* 0x00000025ff037e24 */ /* 0x000fe4000f8e00ff */
[----:B------:R-:W-:Y:S03]  /*6b30*/  VIADD R181, R181, 0x1 ;  /* 0x00000001b5b57836 */ /* 0x000fe60000000000 */
[----:B------:R-:W-:Y:S05]  /*6b40*/  PRMT R3, R3, 0x654, R210 ;  /* 0x0000065403037816 */ /* 0x000fea00000000d2 */
[----:B------:R2:W3:Y:S04]  /*6b50*/  @P0 LDS.128 R148, [R0] ;  /* 0x0000000000940984 */ /* 0x0004e80000000c00 */
[----:B------:R2:W4:Y:S04]  /*6b60*/  @P0 LDS.128 R152, [R2+0x10] ;  /* 0x0000100002980984 */ /* 0x0005280000000c00 */
        /* <DEDUP_REMOVED lines=9> */
[----:B------:R-:W-:Y:S01]  /*6c00*/  SEL R181, R181, RZ, P0 ;  /* 0x000000ffb5b57207 */ /* 0x000fe20000000000 */
[----:B-----5:R5:W-:Y:S02]  /*6c10*/  SYNCS.ARRIVE.TRANS64.RED.A1T0 RZ, [R3+URZ], RZ ;  /* 0x000000ff03ff79a7 */ /* 0x020be400081004ff */
[----:B-----5:R-:W-:Y:S04]  /*6c20*/  SEL R3, RZ, 0x1, P0 ;  /* 0x00000001ff037807 */ /* 0x020fe80000000000 */
[----:B--234-:R-:W-:Y:S02]  /*6c30*/  LOP3.LUT R180, R180, R3, RZ, 0x3c, !PT ;  /* 0x00000003b4b47212 */ /* 0x01cfe400078e3cff */
.L_x_98:
[----:B------:R-:W-:Y:S05]  /*6c40*/  BSYNC B1 ;  /* 0x0000000000017941 */ /* 0x000fea0003800000 */
.L_x_97:
[----:B------:R-:W-:Y:S05]  /*6c50*/  VIADD R0, R80, 0x40 ;  /* 0x0000004050007836 */ /* 0x000fea0000000000 */
[----:B------:R-:W-:Y:S04]  /*6c60*/  SHF.R.U32.HI R0, RZ, 0x15, R0 ;  /* 0x00000015ff007819 */ /* 0x000fe80000011600 */
[----:B------:R-:W-:Y:S11]  /*6c70*/  LOP3.LUT P0, RZ, R0, 0x3, R173, 0x48, !PT ;  /* 0x0000000300ff7812 */ /* 0x000ff600078048ad */
[----:B------:R-:W-:Y:S02]  /*6c80*/  @!UPT UIADD3 URZ, UPT, UPT, URZ, URZ, URZ ;  /* 0x000000fffffff290 */ /* 0x000fe4000fffe0ff */
[----:B------:R-:W-:Y:S05]  /*6c90*/  @!P0 BRA `(.L_x_102) ;  /* 0x0000000000408947 */ /* 0x000fea0003800000 */
[----:B------:R-:W2:Y:S01]  /*6ca0*/  LDCU.64 UR8, c[0x4][0x70] ;  /* 0x01000e00ff0877ac */ /* 0x000ea20008000a00 */
[----:B------:R-:W-:Y:S01]  /*6cb0*/  MOV R3, 0x0 ;  /* 0x0000000000037802 */ /* 0x000fe20000000f00 */
[----:B------:R-:W-:Y:S02]  /*6cc0*/  HFMA2 R12, -RZ, RZ, 0, 5.9604644775390625e-08 ;  /* 0x00000001ff0c7431 */ /* 0x000fe400000001ff */
[----:B------:R-:W-:Y:S02]  /*6cd0*/  IMAD.MOV.U32 R8, RZ, RZ, 0x192 ;  /* 0x00000192ff087424 */ /* 0x000fe400078e00ff */
[----:B------:R-:W-:Y:S01]  /*6ce0*/  IMAD.MOV.U32 R13, RZ, RZ, RZ ;  /* 0x000000ffff0d7224 */ /* 0x000fe200078e00ff */
[----:B------:R-:W3:Y:S01]  /*6cf0*/  LDCU.64 UR6, c[0x4][0x78] ;  /* 0x01000f00ff0677ac */ /* 0x000ee20008000a00 */
[----:B------:R-:W4:Y:S01]  /*6d00*/  LDC.64 R2, c[0x4][R3] ;  /* 0x0100000003027b82 */ /* 0x000f220000000a00 */
[----:B------:R-:W5:Y:S01]  /*6d10*/  LDCU.64 UR4, c[0x4][0x10] ;  /* 0x01000200ff0477ac */ /* 0x000f620008000a00 */
[----:B--2---:R-:W-:Y:S01]  /*6d20*/  MOV R5, UR9 ;  /* 0x0000000900057c02 */ /* 0x004fe20008000f00 */
[----:B------:R-:W-:Y:S01]  /*6d30*/  IMAD.U32 R4, RZ, RZ, UR8 ;  /* 0x00000008ff047e24 */ /* 0x000fe2000f8e00ff */
[----:B---3--:R-:W-:Y:S01]  /*6d40*/  MOV R7, UR7 ;  /* 0x0000000700077c02 */ /* 0x008fe20008000f00 */
[----:B------:R-:W-:Y:S01]  /*6d50*/  IMAD.U32 R6, RZ, RZ, UR6 ;  /* 0x00000006ff067e24 */ /* 0x000fe2000f8e00ff */
[----:B-----5:R-:W-:Y:S01]  /*6d60*/  MOV R11, UR5 ;  /* 0x00000005000b7c02 */ /* 0x020fe20008000f00 */
[----:B------:R-:W-:Y:S02]  /*6d70*/  IMAD.U32 R10, RZ, RZ, UR4 ;  /* 0x00000004ff0a7e24 */ /* 0x000fe4000f8e00ff */
[----:B------:R-:W-:Y:S07]  /*6d80*/  LEPC R20, `(.L_x_102) ;  /* 0x000000001014794e */ /* 0x000fee0000000000 */
[----:B-1--4-:R-:W-:Y:S05]  /*6d90*/  CALL.ABS.NOINC R2 ;  /* 0x0000000002007343 */ /* 0x012fea0003c00000 */
.L_x_102:
[----:B------:R-:W-:Y:S01]  /*6da0*/  ISETP.NE.AND P0, PT, R193, RZ, PT ;  /* 0x000000ffc100720c */ /* 0x000fe20003f05270 */
[----:B------:R-:W-:Y:S05]  /*6db0*/  WARPSYNC.ALL ;  /* 0x0000000000007948 */ /* 0x000fea0003800000 */
[----:B------:R-:W-:Y:S01]  /*6dc0*/  R2UR UR4, R80 ;  /* 0x00000000500472ca */ /* 0x000fe200000e0000 */
[----:B------:R-:W-:Y:S01]  /*6dd0*/  BSSY.RECONVERGENT B0, `(.L_x_103) ;  /* 0x000011d000007945 */ /* 0x000fe20003800200 */
[----:B------:R-:W-:Y:S02]  /*6de0*/  F2FP.F16.E5M2.UNPACK_B R11, R149 ;  /* 0x00000095ff0b723e */ /* 0x000fe400020004ff */
[----:B------:R-:W-:Y:S02]  /*6df0*/  F2FP.F16.E5M2.UNPACK_B R10, R150 ;  /* 0x00000096ff0a723e */ /* 0x000fe400020004ff */
[----:B------:R-:W-:Y:S01]  /*6e00*/  F2FP.F16.E5M2.UNPACK_B R9, R151 ;  /* 0x00000097ff09723e */ /* 0x000fe200020004ff */
[--C-:B------:R-:W-:Y:S01]  /*6e10*/  HADD2.F32 R83, -RZ, R11.reuse.H0_H0 ;  /* 0x2000000bff537230 */ /* 0x100fe20000004100 */
[----:B------:R-:W-:Y:S01]  /*6e20*/  F2FP.F16.E5M2.UNPACK_B R8, R152 ;  /* 0x00000098ff08723e */ /* 0x000fe200020004ff */
[----:B------:R-:W-:Y:S01]  /*6e30*/  HADD2.F32 R84, -RZ, R11.H1_H1 ;  /* 0x3000000bff547230 */ /* 0x000fe20000004100 */
[----:B------:R-:W-:Y:S01]  /*6e40*/  F2FP.F16.E5M2.UNPACK_B R7, R153 ;  /* 0x00000099ff07723e */ /* 0x000fe200020004ff */
[--C-:B------:R-:W-:Y:S01]  /*6e50*/  HADD2.F32 R87, -RZ, R10.reuse.H0_H0 ;  /* 0x2000000aff577230 */ /* 0x100fe20000004100 */
[----:B------:R-:W-:Y:S01]  /*6e60*/  F2FP.F16.E5M2.UNPACK_B R6, R154 ;  /* 0x0000009aff06723e */ /* 0x000fe200020004ff */
[----:B------:R-:W-:Y:S01]  /*6e70*/  HADD2.F32 R88, -RZ, R10.H1_H1 ;  /* 0x3000000aff587230 */ /* 0x000fe20000004100 */
[----:B------:R-:W-:Y:S01]  /*6e80*/  F2FP.F16.E5M2.UNPACK_B R5, R155 ;  /* 0x0000009bff05723e */ /* 0x000fe200020004ff */
[--C-:B------:R-:W-:Y:S01]  /*6e90*/  HADD2.F32 R91, -RZ, R9.reuse.H0_H0 ;  /* 0x20000009ff5b7230 */ /* 0x100fe20000004100 */
[----:B-1----:R-:W-:Y:S01]  /*6ea0*/  F2FP.F16.E5M2.UNPACK_B R4, R156 ;  /* 0x0000009cff04723e */ /* 0x002fe200020004ff */
[----:B------:R-:W-:Y:S01]  /*6eb0*/  HADD2.F32 R92, -RZ, R9.H1_H1 ;  /* 0x30000009ff5c7230 */ /* 0x000fe20000004100 */
[-C--:B------:R-:W-:Y:S01]  /*6ec0*/  F2FP.F16.E5M2.UNPACK_B R2, R148.reuse ;  /* 0x00000094ff02723e */ /* 0x080fe200020004ff */
[--C-:B------:R-:W-:Y:S01]  /*6ed0*/  HADD2.F32 R95, -RZ, R8.reuse.H0_H0 ;  /* 0x20000008ff5f7230 */ /* 0x100fe20000004100 */
[----:B------:R-:W-:Y:S01]  /*6ee0*/  F2FP.F16.E5M2.UNPACK_B R148, R148.H1 ;  /* 0x00000094ff94723e */ /* 0x000fe200030004ff */
[----:B------:R-:W-:Y:S01]  /*6ef0*/  HADD2.F32 R97, -RZ, R8.H1_H1 ;  /* 0x30000008ff617230 */ /* 0x000fe20000004100 */
[----:B------:R-:W-:Y:S01]  /*6f00*/  F2FP.F16.E5M2.UNPACK_B R149, R149.H1 ;  /* 0x00000095ff95723e */ /* 0x000fe200030004ff */
[--C-:B------:R-:W-:Y:S01]  /*6f10*/  HADD2.F32 R98, -RZ, R7.reuse.H0_H0 ;  /* 0x20000007ff627230 */ /* 0x100fe20000004100 */
[----:B------:R-:W-:Y:S01]  /*6f20*/  F2FP.F16.E5M2.UNPACK_B R150, R150.H1 ;  /* 0x00000096ff96723e */ /* 0x000fe200030004ff */
[----:B------:R-:W-:Y:S01]  /*6f30*/  HADD2.F32 R101, -RZ, R7.H1_H1 ;  /* 0x30000007ff657230 */ /* 0x000fe20000004100 */
[----:B------:R-:W-:Y:S01]  /*6f40*/  F2FP.F16.E5M2.UNPACK_B R151, R151.H1 ;  /* 0x00000097ff97723e */ /* 0x000fe200030004ff */
[--C-:B------:R-:W-:Y:S01]  /*6f50*/  HADD2.F32 R102, -RZ, R6.reuse.H0_H0 ;  /* 0x20000006ff667230 */ /* 0x100fe20000004100 */
[----:B------:R-:W-:Y:S01]  /*6f60*/  F2FP.F16.E5M2.UNPACK_B R138, R163 ;  /* 0x000000a3ff8a723e */ /* 0x000fe200020004ff */
[----:B------:R-:W-:Y:S01]  /*6f70*/  HADD2.F32 R105, -RZ, R6.H1_H1 ;  /* 0x30000006ff697230 */ /* 0x000fe20000004100 */
[----:B------:R-:W-:Y:S01]  /*6f80*/  R2UR UR5, R207 ;  /* 0x00000000cf0572ca */ /* 0x000fe200000e0000 */
        /* <DEDUP_REMOVED lines=8> */
[----:B------:R-:W1:Y:S01]  /*7010*/  LDTM.x64 R4, tmem[UR4+0x40] ;  /* 0x00004004000479ee */ /* 0x000e620008340000 */
[--C-:B------:R-:W-:Y:S01]  /*7020*/  HADD2.F32 R0, -RZ, R2.reuse.H0_H0 ;  /* 0x20000002ff007230 */ /* 0x100fe20000004100 */
[----:B------:R-:W-:Y:S01]  /*7030*/  NOP ;  /* 0x0000000000007918 */ /* 0x000fe20000000000 */
[----:B------:R-:W-:Y:S01]  /*7040*/  HADD2.F32 R2, -RZ, R2.H1_H1 ;  /* 0x30000002ff027230 */ /* 0x000fe20000004100 */
[----:B------:R-:W-:Y:S01]  /*7050*/  UIADD3 UR5, UPT, UPT, UR5, 0xb0, URZ ;  /* 0x000000b005057890 */ /* 0x000fe2000fffe0ff */
[--C-:B------:R-:W-:Y:S01]  /*7060*/  HADD2.F32 R86, -RZ, R149.reuse.H1_H1 ;  /* 0x30000095ff567230 */ /* 0x100fe20000004100 */
[----:B------:R-:W-:Y:S01]  /*7070*/  F2FP.F16.E5M2.UNPACK_B R132, R161 ;  /* 0x000000a1ff84723e */ /* 0x000fe200020004ff */
[--C-:B------:R-:W-:Y:S01]  /*7080*/  HADD2.F32 R114, -RZ, R116.reuse.H0_H0 ;  /* 0x20000074ff727230 */ /* 0x100fe20000004100 */
[----:B------:R-:W-:Y:S01]  /*7090*/  UPRMT UR5, UR37, 0x654, UR5 ;  /* 0x0000065425057896 */ /* 0x000fe20008000005 */
[----:B------:R-:W-:Y:S01]  /*70a0*/  HADD2.F32 R117, -RZ, R116.H1_H1 ;  /* 0x30000074ff757230 */ /* 0x000fe20000004100 */
[----:B------:R-:W-:Y:S01]  /*70b0*/  F2FP.F16.E5M2.UNPACK_B R136, R162 ;  /* 0x000000a2ff88723e */ /* 0x000fe200020004ff */
[--C-:B------:R-:W-:Y:S01]  /*70c0*/  HADD2.F32 R118, -RZ, R120.reuse.H0_H0 ;  /* 0x20000078ff767230 */ /* 0x100fe20000004100 */
[----:B------:R-:W-:Y:S01]  /*70d0*/  F2FP.F16.E5M2.UNPACK_B R152, R152.H1 ;  /* 0x00000098ff98723e */ /* 0x000fe200030004ff */
[----:B------:R-:W-:Y:S01]  /*70e0*/  HADD2.F32 R121, -RZ, R120.H1_H1 ;  /* 0x30000078ff797230 */ /* 0x000fe20000004100 */
[----:B------:R-:W-:Y:S01]  /*70f0*/  F2FP.F16.E5M2.UNPACK_B R153, R153.H1 ;  /* 0x00000099ff99723e */ /* 0x000fe200030004ff */
[--C-:B------:R-:W-:Y:S01]  /*7100*/  HADD2.F32 R122, -RZ, R124.reuse.H0_H0 ;  /* 0x2000007cff7a7230 */ /* 0x100fe20000004100 */
[----:B------:R-:W-:Y:S01]  /*7110*/  F2FP.F16.E5M2.UNPACK_B R154, R154.H1 ;  /* 0x0000009aff9a723e */ /* 0x000fe200030004ff */
[----:B-1----:R-:W-:Y:S01]  /*7120*/  SYNCS.ARRIVE.TRANS64.RED.A1T0 RZ, [UR5], RZ ;  /* 0x000000ffffff79a7 */ /* 0x002fe20008100405 */
[----:B------:R-:W-:Y:S01]  /*7130*/  HADD2.F32 R125, -RZ, R124.H1_H1 ;  /* 0x3000007cff7d7230 */ /* 0x000fe20000004100 */
[----:B------:R-:W-:Y:S01]  /*7140*/  F2FP.F16.E5M2.UNPACK_B R155, R155.H1 ;  /* 0x0000009bff9b723e */ /* 0x000fe200030004ff */
[--C-:B------:R-:W-:Y:S01]  /*7150*/  HADD2.F32 R126, -RZ, R128.reuse.H0_H0 ;  /* 0x20000080ff7e7230 */ /* 0x100fe20000004100 */
[----:B------:R-:W-:Y:S01]  /*7160*/  F2FP.F16.E5M2.UNPACK_B R156, R156.H1 ;  /* 0x0000009cff9c723e */ /* 0x000fe200030004ff */
[----:B------:R-:W-:Y:S01]  /*7170*/  HADD2.F32 R129, -RZ, R128.H1_H1 ;  /* 0x30000080ff817230 */ /* 0x000fe20000004100 */
[----:B------:R-:W-:Y:S01]  /*7180*/  F2FP.F16.E5M2.UNPACK_B R157, R157.H1 ;  /* 0x0000009dff9d723e */ /* 0x000fe200030004ff */
[C---:B------:R-:W-:Y:S01]  /*7190*/  FMUL R4, R78.reuse, R4 ;  /* 0x000000044e047220 */ /* 0x040fe20000400000 */
[C---:B------:R-:W-:Y:S01]  /*71a0*/  FMUL R5, R78.reuse, R5 ;  /* 0x000000054e057220 */ /* 0x040fe20000400000 */
[----:B------:R-:W-:Y:S02]  /*71b0*/  HADD2.F32 R3, -RZ, R148.H0_H0 ;  /* 0x20000094ff037230 */ /* 0x000fe40000004100 */
        /* <DEDUP_REMOVED lines=9> */
[C---:B------:R-:W-:Y:S01]  /*7250*/  FMUL R2, R78.reuse, R21 ;  /* 0x000000154e027220 */ /* 0x040fe20000400000 */
[C---:B------:R-:W-:Y:S01]  /*7260*/  FMUL R21, R78.reuse, R28 ;  /* 0x0000001c4e157220 */ /* 0x040fe20000400000 */
[----:B------:R-:W-:Y:S02]  /*7270*/  HADD2.F32 R130, -RZ, R132.H0_H0 ;  /* 0x20000084ff827230 */ /* 0x000fe40000004100 */
[C---:B------:R-:W-:Y:S01]  /*7280*/  FMUL R6, R78.reuse, R6 ;  /* 0x000000064e067220 */ /* 0x040fe20000400000 */
[----:B------:R-:W-:Y:S02]  /*7290*/  HADD2.F32 R82, -RZ, R148.H1_H1 ;  /* 0x30000094ff527230 */ /* 0x000fe40000004100 */
[C---:B------:R-:W-:Y:S01]  /*72a0*/  FMUL R7, R78.reuse, R7 ;  /* 0x000000074e077220 */ /* 0x040fe20000400000 */
[----:B------:R-:W-:Y:S02]  /*72b0*/  HADD2.F32 R85, -RZ, R149.H0_H0 ;  /* 0x20000095ff557230 */ /* 0x000fe40000004100 */
[C---:B------:R-:W-:Y:S01]  /*72c0*/  FFMA R6, R81.reuse, R3, R6 ;  /* 0x0000000351067223 */ /* 0x040fe20000000006 */
[----:B------:R-:W-:Y:S02]  /*72d0*/  HADD2.F32 R133, -RZ, R132.H1_H1 ;  /* 0x30000084ff857230 */ /* 0x000fe40000004100 */
[C---:B------:R-:W-:Y:S01]  /*72e0*/  FFMA R7, R81.reuse, R82, R7 ;  /* 0x0000005251077223 */ /* 0x040fe20000000007 */
[C---:B------:R-:W-:Y:S01]  /*72f0*/  FFMA R8, R81.reuse, R83, R8 ;  /* 0x0000005351087223 */ /* 0x040fe20000000008 */
[C---:B------:R-:W-:Y:S01]  /*7300*/  FFMA R9, R81.reuse, R84, R9 ;  /* 0x0000005451097223 */ /* 0x040fe20000000009 */
[--C-:B------:R-:W-:Y:S02]  /*7310*/  HADD2.F32 R82, -RZ, R138.reuse.H0_H0 ;  /* 0x2000008aff527230 */ /* 0x100fe40000004100 */
[C---:B------:R-:W-:Y:S01]  /*7320*/  FMUL R10, R78.reuse, R10 ;  /* 0x0000000a4e0a7220 */ /* 0x040fe20000400000 */
[----:B------:R-:W-:Y:S02]  /*7330*/  HADD2.F32 R83, -RZ, R138.H1_H1 ;  /* 0x3000008aff537230 */ /* 0x000fe40000004100 */
[C---:B------:R-:W-:Y:S01]  /*7340*/  FMUL R11, R78.reuse, R11 ;  /* 0x0000000b4e0b7220 */ /* 0x040fe20000400000 */
[----:B------:R-:W-:Y:S02]  /*7350*/  HADD2.F32 R89, -RZ, R150.H0_H0 ;  /* 0x20000096ff597230 */ /* 0x000fe40000004100 */
[C---:B------:R-:W-:Y:S01]  /*7360*/  FFMA R10, R81.reuse, R85, R10 ;  /* 0x00000055510a7223 */ /* 0x040fe2000000000a */
[--C-:B------:R-:W-:Y:S02]  /*7370*/  HADD2.F32 R134, -RZ, R136.reuse.H0_H0 ;  /* 0x20000088ff867230 */ /* 0x100fe40000004100 */
[C---:B------:R-:W-:Y:S01]  /*7380*/  FFMA R11, R81.reuse, R86, R11 ;  /* 0x00000056510b7223 */ /* 0x040fe2000000000b */
[C---:B------:R-:W-:Y:S01]  /*7390*/  FFMA R12, R81.reuse, R87, R12 ;  /* 0x00000057510c7223 */ /* 0x040fe2000000000c */
[----:B------:R-:W-:Y:S01]  /*73a0*/  FFMA R13, R81, R88, R13 ;  /* 0x00000058510d7223 */ /* 0x000fe2000000000d */
[----:B------:R-:W-:Y:S01]  /*73b0*/  F2FP.SATFINITE.E5M2.F32.PACK_AB_MERGE_C R86, R7, R6, RZ ;  /* 0x000000060756723e */ /* 0x000fe200048060ff */
[C---:B------:R-:W-:Y:S01]  /*73c0*/  FMUL R7, R78.reuse, R24 ;  /* 0x000000184e077220 */ /* 0x040fe20000400000 */
[----:B------:R-:W-:Y:S01]  /*73d0*/  F2FP.SATFINITE.E5M2.F32.PACK_AB_MERGE_C R138, R11, R10, RZ ;  /* 0x0000000a0b8a723e */ /* 0x000fe200048060ff */
[C---:B------:R-:W-:Y:S01]  /*73e0*/  FMUL R10, R78.reuse, R25 ;  /* 0x000000194e0a7220 */ /* 0x040fe20000400000 */
[C---:B------:R-:W-:Y:S01]  /*73f0*/  FMUL R25, R78.reuse, R32 ;  /* 0x000000204e197220 */ /* 0x040fe20000400000 */
[----:B------:R-:W-:Y:S02]  /*7400*/  HADD2.F32 R137, -RZ, R136.H1_H1 ;  /* 0x30000088ff897230 */ /* 0x000fe40000004100 */
[C---:B------:R-:W-:Y:S01]  /*7410*/  FMUL R14, R78.reuse, R14 ;  /* 0x0000000e4e0e7220 */ /* 0x040fe20000400000 */
[----:B------:R-:W-:Y:S02]  /*7420*/  HADD2.F32 R90, -RZ, R150.H1_H1 ;  /* 0x30000096ff5a7230 */ /* 0x000fe40000004100 */
[C---:B------:R-:W-:Y:S01]  /*7430*/  FMUL R15, R78.reuse, R15 ;  /* 0x0000000f4e0f7220 */ /* 0x040fe20000400000 */
[--C-:B------:R-:W-:Y:S02]  /*7440*/  HADD2.F32 R93, -RZ, R151.reuse.H0_H0 ;  /* 0x20000097ff5d7230 */ /* 0x100fe40000004100 */
[C---:B------:R-:W-:Y:S01]  /*7450*/  FFMA R14, R81.reuse, R89, R14 ;  /* 0x00000059510e7223 */ /* 0x040fe2000000000e */
[----:B------:R-:W-:Y:S02]  /*7460*/  HADD2.F32 R94, -RZ, R151.H1_H1 ;  /* 0x30000097ff5e7230 */ /* 0x000fe40000004100 */
[C---:B------:R-:W-:Y:S01]  /*7470*/  FFMA R15, R81.reuse, R90, R15 ;  /* 0x0000005a510f7223 */ /* 0x040fe2000000000f */
[C---:B------:R-:W-:Y:S01]  /*7480*/  FFMA R16, R81.reuse, R91, R16 ;  /* 0x0000005b51107223 */ /* 0x040fe20000000010 */
[----:B------:R-:W-:Y:S01]  /*7490*/  FFMA R17, R81, R92, R17 ;  /* 0x0000005c51117223 */ /* 0x000fe20000000011 */
[C---:B------:R-:W-:Y:S01]  /*74a0*/  FMUL R18, R78.reuse, R18 ;  /* 0x000000124e127220 */ /* 0x040fe20000400000 */
[C---:B------:R-:W-:Y:S01]  /*74b0*/  FMUL R19, R78.reuse, R19 ;  /* 0x000000134e137220 */ /* 0x040fe20000400000 */
[--C-:B------:R-:W-:Y:S01]  /*74c0*/  HADD2.F32 R96, -RZ, R152.reuse.H0_H0 ;  /* 0x20000098ff607230 */ /* 0x100fe20000004100 */
[----:B------:R-:W-:Y:S01]  /*74d0*/  F2FP.SATFINITE.E5M2.F32.PACK_AB_MERGE_C R14, R15, R14, RZ ;  /* 0x0000000e0f0e723e */ /* 0x000fe200048060ff */
[C---:B------:R-:W-:Y:S01]  /*74e0*/  FFMA R18, R81.reuse, R93, R18 ;  /* 0x0000005d51127223 */ /* 0x040fe20000000012 */
[C---:B------:R-:W-:Y:S01]  /*74f0*/  FFMA R19, R81.reuse, R94, R19 ;  /* 0x0000005e51137223 */ /* 0x040fe20000000013 */
[C---:B------:R-:W-:Y:S01]  /*7500*/  FFMA R0, R81.reuse, R95, R0 ;  /* 0x0000005f51007223 */ /* 0x040fe20000000000 */
[----:B------:R-:W-:Y:S01]  /*7510*/  FFMA R2, R81, R97, R2 ;  /* 0x0000006151027223 */ /* 0x000fe20000000002 */
[----:B------:R-:W-:Y:S02]  /*7520*/  HADD2.F32 R99, -RZ, R152.H1_H1 ;  /* 0x30000098ff637230 */ /* 0x000fe40000004100 */
[C---:B------:R-:W-:Y:S01]  /*7530*/  FMUL R3, R78.reuse, R22 ;  /* 0x000000164e037220 */ /* 0x040fe20000400000 */
[----:B------:R-:W-:Y:S01]  /*7540*/  F2FP.SATFINITE.E5M2.F32.PACK_AB_MERGE_C R18, R19, R18, RZ ;  /* 0x000000121312723e */ /* 0x000fe200048060ff */
[C---:B------:R-:W-:Y:S01]  /*7550*/  FMUL R22, R78.reuse, R29 ;  /* 0x0000001d4e167220 */ /* 0x040fe20000400000 */
[C---:B------:R-:W-:Y:S01]  /*7560*/  FMUL R29, R78.reuse, R36 ;  /* 0x000000244e1d7220 */ /* 0x040fe20000400000 */
[C---:B------:R-:W-:Y:S01]  /*7570*/  FFMA R3, R81.reuse, R96, R3 ;  /* 0x0000006051037223 */ /* 0x040fe20000000003 */
[C---:B------:R-:W-:Y:S01]  /*7580*/  FMUL R6, R78.reuse, R23 ;  /* 0x000000174e067220 */ /* 0x040fe20000400000 */
[--C-:B------:R-:W-:Y:S02]  /*7590*/  HADD2.F32 R100, -RZ, R153.reuse.H0_H0 ;  /* 0x20000099ff647230 */ /* 0x100fe40000004100 */
[C---:B------:R-:W-:Y:S01]  /*75a0*/  FMUL R11, R78.reuse, R26 ;  /* 0x0000001a4e0b7220 */ /* 0x040fe20000400000 */
[----:B------:R-:W-:Y:S02]  /*75b0*/  HADD2.F32 R103, -RZ, R153.H1_H1 ;  /* 0x30000099ff677230 */ /* 0x000fe40000004100 */
[C---:B------:R-:W-:Y:S01]  /*75c0*/  FFMA R6, R81.reuse, R99, R6 ;  /* 0x0000006351067223 */ /* 0x040fe20000000006 */
[C---:B------:R-:W-:Y:S01]  /*75d0*/  FFMA R7, R81.reuse, R98, R7 ;  /* 0x0000006251077223 */ /* 0x040fe20000000007 */
[C---:B------:R-:W-:Y:S01]  /*75e0*/  FFMA R10, R81.reuse, R101, R10 ;  /* 0x00000065510a7223 */ /* 0x040fe2000000000a */
[C---:B------:R-:W-:Y:S01]  /*75f0*/  FFMA R11, R81.reuse, R100, R11 ;  /* 0x00000064510b7223 */ /* 0x040fe2000000000b */
[----:B------:R-:W-:Y:S01]  /*7600*/  FMUL R26, R78, R33 ;  /* 0x000000214e1a7220 */ /* 0x000fe20000400000 */
[----:B------:R-:W-:Y:S01]  /*7610*/  F2FP.SATFINITE.E5M2.F32.PACK_AB_MERGE_C R3, R6, R3, RZ ;  /* 0x000000030603723e */ /* 0x000fe200048060ff */
[C---:B------:R-:W-:Y:S01]  /*7620*/  FMUL R33, R78.reuse, R40 ;  /* 0x000000284e217220 */ /* 0x040fe20000400000 */
        /* <DEDUP_REMOVED lines=8> */
[C---:B------:R-:W-:Y:S01]  /*76b0*/  FMUL R30, R78.reuse, R37 ;  /* 0x000000254e1e7220 */ /* 0x040fe20000400000 */
[C---:B------:R-:W-:Y:S01]  /*76c0*/  FMUL R37, R78.reuse, R44 ;  /* 0x0000002c4e257220 */ /* 0x040fe20000400000 */
[C---:B------:R-:W-:Y:S01]  /*76d0*/  FMUL R24, R78.reuse, R31 ;  /* 0x0000001f4e187220 */ /* 0x040fe20000400000 */
[----:B------:R-:W-:Y:S01]  /*76e0*/  F2FP.F16.E5M2.UNPACK_B R158, R158.H1 ;  /* 0x0000009eff9e723e */ /* 0x000fe200030004ff */
[--C-:B------:R-:W-:Y:S02]  /*76f0*/  HADD2.F32 R108, -RZ, R155.reuse.H0_H0 ;  /* 0x2000009bff6c7230 */ /* 0x100fe40000004100 */
[----:B------:R-:W-:Y:S01]  /*7700*/  FMUL R27, R78, R34 ;  /* 0x000000224e1b7220 */ /* 0x000fe20000400000 */
[----:B------:R-:W-:Y:S02]  /*7710*/  HADD2.F32 R111, -RZ, R155.H1_H1 ;  /* 0x3000009bff6f7230 */ /* 0x000fe40000004100 */
[C---:B------:R-:W-:Y:S01]  /*7720*/  FFMA R24, R81.reuse, R107, R24 ;  /* 0x0000006b51187223 */ /* 0x040fe20000000018 */
[----:B------:R-:W-:Y:S01]  /*7730*/  F2FP.F16.E5M2.UNPACK_B R159, R159.H1 ;  /* 0x0000009fff9f723e */ /* 0x000fe200030004ff */
[C---:B------:R-:W-:Y:S01]  /*7740*/  FFMA R25, R81.reuse, R106, R25 ;  /* 0x0000006a51197223 */ /* 0x040fe20000000019 */
[C---:B------:R-:W-:Y:S01]  /*7750*/  FFMA R26, R81.reuse, R109, R26 ;  /* 0x0000006d511a7223 */ /* 0x040fe2000000001a */
[----:B------:R-:W-:Y:S01]  /*7760*/  F2FP.F16.E5M2.UNPACK_B R160, R160.H1 ;  /* 0x000000a0ffa0723e */ /* 0x000fe200030004ff */
[C---:B------:R-:W-:Y:S01]  /*7770*/  FFMA R27, R81.reuse, R108, R27 ;  /* 0x0000006c511b7223 */ /* 0x040fe2000000001b */
[----:B------:R-:W-:Y:S01]  /*7780*/  F2FP.SATFINITE.E5M2.F32.PACK_AB_MERGE_C R6, R24, R23, RZ ;  /* 0x000000171806723e */ /* 0x000fe200048060ff */
[C---:B------:R-:W-:Y:S01]  /*7790*/  FMUL R34, R78.reuse, R41 ;  /* 0x000000294e227220 */ /* 0x040fe20000400000 */
[C---:B------:R-:W-:Y:S01]  /*77a0*/  FMUL R41, R78.reuse, R48 ;  /* 0x000000304e297220 */ /* 0x040fe20000400000 */
[----:B------:R-:W-:Y:S01]  /*77b0*/  FMUL R28, R78, R35 ;  /* 0x000000234e1c7220 */ /* 0x000fe20000400000 */
[----:B------:R-:W-:Y:S01]  /*77c0*/  F2FP.F16.E5M2.UNPACK_B R161, R161.H1 ;  /* 0x000000a1ffa1723e */ /* 0x000fe200030004ff */
[--C-:B------:R-:W-:Y:S01]  /*77d0*/  HADD2.F32 R112, -RZ, R156.reuse.H0_H0 ;  /* 0x2000009cff707230 */ /* 0x100fe20000004100 */
[----:B------:R-:W-:Y:S01]  /*77e0*/  F2FP.SATFINITE.E5M2.F32.PACK_AB_MERGE_C R6, R22, R21, R6 ;  /* 0x000000151606723e */ /* 0x000fe20004806006 */
[C---:B------:R-:W-:Y:S01]  /*77f0*/  FFMA R28, R81.reuse, R111, R28 ;  /* 0x0000006f511c7223 */ /* 0x040fe2000000001c */
[C---:B------:R-:W-:Y:S01]  /*7800*/  FFMA R29, R81.reuse, R110, R29 ;  /* 0x0000006e511d7223 */ /* 0x040fe2000000001d */
[C---:B------:R-:W-:Y:S01]  /*7810*/  FFMA R30, R81.reuse, R113, R30 ;  /* 0x00000071511e7223 */ /* 0x040fe2000000001e */
[----:B------:R-:W-:Y:S02]  /*7820*/  HADD2.F32 R115, -RZ, R156.H1_H1 ;  /* 0x3000009cff737230 */ /* 0x000fe40000004100 */
[C---:B------:R-:W-:Y:S01]  /*7830*/  FMUL R31, R78.reuse, R38 ;  /* 0x000000264e1f7220 */ /* 0x040fe20000400000 */
[----:B------:R-:W-:Y:S01]  /*7840*/  F2FP.F16.E5M2.UNPACK_B R162, R162.H1 ;  /* 0x000000a2ffa2723e */ /* 0x000fe200030004ff */
[C---:B------:R-:W-:Y:S01]  /*7850*/  FMUL R38, R78.reuse, R45 ;  /* 0x0000002d4e267220 */ /* 0x040fe20000400000 */
[C---:B------:R-:W-:Y:S01]  /*7860*/  FMUL R45, R78.reuse, R52 ;  /* 0x000000344e2d7220 */ /* 0x040fe20000400000 */
[----:B------:R-:W-:Y:S01]  /*7870*/  F2FP.F16.E5M2.UNPACK_B R163, R163.H1 ;  /* 0x000000a3ffa3723e */ /* 0x000fe200030004ff */
[----:B------:R-:W-:Y:S01]  /*7880*/  FFMA R31, R81, R112, R31 ;  /* 0x00000070511f7223 */ /* 0x000fe2000000001f */
[----:B------:R-:W-:Y:S01]  /*7890*/  FMUL R52, R78, R59 ;  /* 0x0000003b4e347220 */ /* 0x000fe20000400000 */
[----:B------:R-:W-:Y:S01]  /*78a0*/  IADD3 R76, PT, PT, R76, 0x1, RZ ;  /* 0x000000014c4c7810 */ /* 0x000fe20007ffe0ff */
[C---:B------:R-:W-:Y:S01]  /*78b0*/  FMUL R59, R78.reuse, R66 ;  /* 0x000000424e3b7220 */ /* 0x040fe20000400000 */
[----:B------:R-:W-:Y:S01]  /*78c0*/  F2FP.SATFINITE.E5M2.F32.PACK_AB_MERGE_C R66, R13, R12, R14 ;  /* 0x0000000c0d42723e */ /* 0x000fe2000480600e */
[C---:B------:R-:W-:Y:S01]  /*78d0*/  FMUL R32, R78.reuse, R39 ;  /* 0x000000274e207220 */ /* 0x040fe20000400000 */
[--C-:B------:R-:W-:Y:S02]  /*78e0*/  HADD2.F32 R116, -RZ, R157.reuse.H0_H0 ;  /* 0x2000009dff747230 */ /* 0x100fe40000004100 */
[C---:B------:R-:W-:Y:S01]  /*78f0*/  FMUL R35, R78.reuse, R42 ;  /* 0x0000002a4e237220 */ /* 0x040fe20000400000 */
[----:B------:R-:W-:Y:S02]  /*7900*/  HADD2.F32 R119, -RZ, R157.H1_H1 ;  /* 0x3000009dff777230 */ /* 0x000fe40000004100 */
[C---:B------:R-:W-:Y:S01]  /*7910*/  FFMA R32, R81.reuse, R115, R32 ;  /* 0x0000007351207223 */ /* 0x040fe20000000020 */
[----:B------:R-:W-:Y:S01]  /*7920*/  FMUL R36, R78, R43 ;  /* 0x0000002b4e247220 */ /* 0x000fe20000400000 */
[C---:B------:R-:W-:Y:S01]  /*7930*/  FFMA R33, R81.reuse, R114, R33 ;  /* 0x0000007251217223 */ /* 0x040fe20000000021 */
[C---:B------:R-:W-:Y:S01]  /*7940*/  FFMA R34, R81.reuse, R117, R34 ;  /* 0x0000007551227223 */ /* 0x040fe20000000022 */
[--C-:B------:R-:W-:Y:S01]  /*7950*/  HADD2.F32 R120, -RZ, R158.reuse.H0_H0 ;  /* 0x2000009eff787230 */ /* 0x100fe20000004100 */
[----:B------:R-:W-:Y:S01]  /*7960*/  F2FP.SATFINITE.E5M2.F32.PACK_AB_MERGE_C R32, R32, R31, RZ ;  /* 0x0000001f2020723e */ /* 0x000fe200048060ff */
[C---:B------:R-:W-:Y:S01]  /*7970*/  FFMA R35, R81.reuse, R116, R35 ;  /* 0x0000007451237223 */ /* 0x040fe20000000023 */
[----:B------:R-:W-:Y:S02]  /*7980*/  HADD2.F32 R123, -RZ, R158.H1_H1 ;  /* 0x3000009eff7b7230 */ /* 0x000fe40000004100 */
[----:B------:R-:W-:Y:S01]  /*7990*/  FMUL R39, R78, R46 ;  /* 0x0000002e4e277220 */ /* 0x000fe20000400000 */
[----:B------:R-:W-:Y:S01]  /*79a0*/  F2FP.SATFINITE.E5M2.F32.PACK_AB_MERGE_C R32, R30, R29, R32 ;  /* 0x0000001d1e20723e */ /* 0x000fe20004806020 */
[C---:B------:R-:W-:Y:S01]  /*79b0*/  FFMA R36, R81.reuse, R119, R36 ;  /* 0x0000007751247223 */ /* 0x040fe20000000024 */
[C---:B------:R-:W-:Y:S01]  /*79c0*/  FMUL R40, R78.reuse, R47 ;  /* 0x0000002f4e287220 */ /* 0x040fe20000400000 */
[C---:B------:R-:W-:Y:S01]  /*79d0*/  FFMA R37, R81.reuse, R118, R37 ;  /* 0x0000007651257223 */ /* 0x040fe20000000025 */
[C---:B------:R-:W-:Y:S01]  /*79e0*/  FFMA R38, R81.reuse, R121, R38 ;  /* 0x0000007951267223 */ /* 0x040fe20000000026 */
[C---:B------:R-:W-:Y:S01]  /*79f0*/  FMUL R42, R78.reuse, R49 ;  /* 0x000000314e2a7220 */ /* 0x040fe20000400000 */
[--C-:B------:R-:W-:Y:S02]  /*7a00*/  HADD2.F32 R124, -RZ, R159.reuse.H0_H0 ;  /* 0x2000009fff7c7230 */ /* 0x100fe40000004100 */
[C---:B------:R-:W-:Y:S01]  /*7a10*/  FFMA R39, R81.reuse, R120, R39 ;  /* 0x0000007851277223 */ /* 0x040fe20000000027 */
[----:B------:R-:W-:Y:S02]  /*7a20*/  HADD2.F32 R127, -RZ, R159.H1_H1 ;  /* 0x3000009fff7f7230 */ /* 0x000fe40000004100 */
[C---:B------:R-:W-:Y:S01]  /*7a30*/  FMUL R43, R78.reuse, R50 ;  /* 0x000000324e2b7220 */ /* 0x040fe20000400000 */
[C---:B------:R-:W-:Y:S01]  /*7a40*/  FFMA R40, R81.reuse, R123, R40 ;  /* 0x0000007b51287223 */ /* 0x040fe20000000028 */
[C---:B------:R-:W-:Y:S01]  /*7a50*/  FMUL R44, R78.reuse, R51 ;  /* 0x000000334e2c7220 */ /* 0x040fe20000400000 */
[C---:B------:R-:W-:Y:S01]  /*7a60*/  FFMA R41, R81.reuse, R122, R41 ;  /* 0x0000007a51297223 */ /* 0x040fe20000000029 */
[C---:B------:R-:W-:Y:S01]  /*7a70*/  FMUL R50, R78.reuse, R57 ;  /* 0x000000394e327220 */ /* 0x040fe20000400000 */
[C---:B------:R-:W-:Y:S01]  /*7a80*/  FMUL R57, R78.reuse, R64 ;  /* 0x000000404e397220 */ /* 0x040fe20000400000 */
[----:B------:R-:W-:Y:S01]  /*7a90*/  FFMA R42, R81, R125, R42 ;  /* 0x0000007d512a7223 */ /* 0x000fe2000000002a */
[C---:B------:R-:W-:Y:S01]  /*7aa0*/  FMUL R46, R78.reuse, R53 ;  /* 0x000000354e2e7220 */ /* 0x040fe20000400000 */
[--C-:B------:R-:W-:Y:S01]  /*7ab0*/  HADD2.F32 R128, -RZ, R160.reuse.H0_H0 ;  /* 0x200000a0ff807230 */ /* 0x100fe20000004100 */
[----:B------:R-:W-:Y:S01]  /*7ac0*/  F2FP.SATFINITE.E5M2.F32.PACK_AB_MERGE_C R64, R5, R4, R86 ;  /* 0x000000040540723e */ /* 0x000fe20004806056 */
[C---:B------:R-:W-:Y:S01]  /*7ad0*/  FMUL R51, R78.reuse, R58 ;  /* 0x0000003a4e337220 */ /* 0x040fe20000400000 */
[C---:B------:R-:W-:Y:S01]  /*7ae0*/  FMUL R53, R78.reuse, R60 ;  /* 0x0000003c4e357220 */ /* 0x040fe20000400000 */
[C---:B------:R-:W-:Y:S01]  /*7af0*/  FFMA R43, R81.reuse, R124, R43 ;  /* 0x0000007c512b7223 */ /* 0x040fe2000000002b */
[----:B------:R-:W-:Y:S02]  /*7b00*/  HADD2.F32 R131, -RZ, R160.H1_H1 ;  /* 0x300000a0ff837230 */ /* 0x000fe40000004100 */
[C---:B------:R-:W-:Y:S01]  /*7b10*/  FMUL R47, R78.reuse, R54 ;  /* 0x000000364e2f7220 */ /* 0x040fe20000400000 */
[C---:B------:R-:W-:Y:S01]  /*7b20*/  FMUL R58, R78.reuse, R65 ;  /* 0x000000414e3a7220 */ /* 0x040fe20000400000 */
[----:B------:R-:W-:Y:S01]  /*7b30*/  FMUL R60, R78, R67 ;  /* 0x000000434e3c7220 */ /* 0x000fe20000400000 */
[----:B------:R-:W-:Y:S01]  /*7b40*/  F2FP.SATFINITE.E5M2.F32.PACK_AB_MERGE_C R5, R20, R11, RZ ;  /* 0x0000000b1405723e */ /* 0x000fe200048060ff */
[----:B------:R-:W-:Y:S01]  /*7b50*/  FFMA R44, R81, R127, R44 ;  /* 0x0000007f512c7223 */ /* 0x000fe2000000002c */
[C---:B------:R-:W-:Y:S01]  /*7b60*/  FMUL R48, R78.reuse, R55 ;  /* 0x000000374e307220 */ /* 0x040fe20000400000 */
[----:B------:R-:W-:Y:S01]  /*7b70*/  F2FP.SATFINITE.E5M2.F32.PACK_AB_MERGE_C R65, R9, R8, R138 ;  /* 0x000000080941723e */ /* 0x000fe2000480608a */
[----:B------:R-:W-:Y:S01]  /*7b80*/  FFMA R45, R81, R126, R45 ;  /* 0x0000007e512d7223 */ /* 0x000fe2000000002d */
[----:B------:R-:W-:Y:S01]  /*7b90*/  F2FP.SATFINITE.E5M2.F32.PACK_AB_MERGE_C R67, R17, R16, R18 ;  /* 0x000000101143723e */ /* 0x000fe20004806012 */
[----:B------:R-:W-:Y:S01]  /*7ba0*/  FMUL R49, R78, R56 ;  /* 0x000000384e317220 */ /* 0x000fe20000400000 */
[C---:B------:R-:W-:Y:S01]  /*7bb0*/  FFMA R46, R81.reuse, R129, R46 ;  /* 0x00000081512e7223 */ /* 0x040fe2000000002e */
[--C-:B------:R-:W-:Y:S02]  /*7bc0*/  HADD2.F32 R132, -RZ, R161.reuse.H0_H0 ;  /* 0x200000a1ff847230 */ /* 0x100fe40000004100 */
[C---:B------:R-:W-:Y:S01]  /*7bd0*/  FFMA R47, R81.reuse, R128, R47 ;  /* 0x00000080512f7223 */ /* 0x040fe2000000002f */
[----:B------:R1:W-:Y:S01]  /*7be0*/  STS.128 [R172+UR49+0x6200], R64 ;  /* 0x00620040ac007988 */ /* 0x0003e20008000c31 */
[----:B------:R-:W-:Y:S01]  /*7bf0*/  HADD2.F32 R135, -RZ, R161.H1_H1 ;  /* 0x300000a1ff877230 */ /* 0x000fe20000004100 */
[----:B------:R-:W-:Y:S01]  /*7c00*/  F2FP.SATFINITE.E5M2.F32.PACK_AB_MERGE_C R5, R10, R7, R5 ;  /* 0x000000070a05723e */ /* 0x000fe20004806005 */
[C---:B------:R-:W-:Y:S01]  /*7c10*/  FFMA R48, R81.reuse, R131, R48 ;  /* 0x0000008351307223 */ /* 0x040fe20000000030 */
[----:B------:R-:W-:Y:S01]  /*7c20*/  F2FP.SATFINITE.E5M2.F32.PACK_AB_MERGE_C R7, R28, R27, RZ ;  /* 0x0000001b1c07723e */ /* 0x000fe200048060ff */
        /* <DEDUP_REMOVED lines=8> */
[----:B------:R-:W-:Y:S01]  /*7cb0*/  FMUL R56, R78, R63 ;  /* 0x0000003f4e387220 */ /* 0x000fe20000400000 */
[----:B------:R-:W-:Y:S01]  /*7cc0*/  F2FP.SATFINITE.E5M2.F32.PACK_AB_MERGE_C R4, R2, R0, R3 ;  /* 0x000000000204723e */ /* 0x000fe20004806003 */
[C---:B------:R-:W-:Y:S01]  /*7cd0*/  FFMA R53, R81.reuse, R134, R53 ;  /* 0x0000008651357223 */ /* 0x040fe20000000035 */
[----:B------:R-:W-:Y:S01]  /*7ce0*/  F2FP.SATFINITE.E5M2.F32.PACK_AB_MERGE_C R7, R26, R25, R7 ;  /* 0x000000191a07723e */ /* 0x000fe20004806007 */
[C---:B------:R-:W-:Y:S01]  /*7cf0*/  FFMA R54, R81.reuse, R137, R54 ;  /* 0x0000008951367223 */ /* 0x040fe20000000036 */
[--C-:B------:R-:W-:Y:S02]  /*7d00*/  HADD2.F32 R84, -RZ, R163.reuse.H0_H0 ;  /* 0x200000a3ff547230 */ /* 0x100fe40000004100 */
[C---:B------:R-:W-:Y:S01]  /*7d10*/  FFMA R55, R81.reuse, R136, R55 ;  /* 0x0000008851377223 */ /* 0x040fe20000000037 */
[----:B------:R-:W-:Y:S01]  /*7d20*/  HADD2.F32 R85, -RZ, R163.H1_H1 ;  /* 0x300000a3ff557230 */ /* 0x000fe20000004100 */
[----:B------:R1:W-:Y:S01]  /*7d30*/  STS.128 [R204+0x6010], R4 ;  /* 0x00601004cc007388 */ /* 0x0003e20000000c00 */
[----:B------:R-:W-:Y:S01]  /*7d40*/  F2FP.SATFINITE.E5M2.F32.PACK_AB_MERGE_C R35, R36, R35, RZ ;  /* 0x000000232423723e */ /* 0x000fe200048060ff */
[C---:B------:R-:W-:Y:S01]  /*7d50*/  FFMA R56, R81.reuse, R139, R56 ;  /* 0x0000008b51387223 */ /* 0x040fe20000000038 */
[----:B------:R-:W-:Y:S01]  /*7d60*/  F2FP.SATFINITE.E5M2.F32.PACK_AB_MERGE_C R39, R40, R39, RZ ;  /* 0x000000272827723e */ /* 0x000fe200048060ff */
[C---:B------:R-:W-:Y:S01]  /*7d70*/  FFMA R57, R81.reuse, R82, R57 ;  /* 0x0000005251397223 */ /* 0x040fe20000000039 */
[----:B------:R-:W-:Y:S01]  /*7d80*/  F2FP.SATFINITE.E5M2.F32.PACK_AB_MERGE_C R43, R44, R43, RZ ;  /* 0x0000002b2c2b723e */ /* 0x000fe200048060ff */
[C---:B------:R-:W-:Y:S01]  /*7d90*/  FFMA R58, R81.reuse, R83, R58 ;  /* 0x00000053513a7223 */ /* 0x040fe2000000003a */
[C---:B------:R-:W-:Y:S01]  /*7da0*/  FFMA R59, R81.reuse, R84, R59 ;  /* 0x00000054513b7223 */ /* 0x040fe2000000003b */
[----:B------:R-:W-:Y:S01]  /*7db0*/  F2FP.SATFINITE.E5M2.F32.PACK_AB_MERGE_C R33, R34, R33, R35 ;  /* 0x000000212221723e */ /* 0x000fe20004806023 */
        /* <DEDUP_REMOVED lines=11> */
[----:B------:R-:W-:Y:S05]  /*7e70*/  F2FP.SATFINITE.E5M2.F32.PACK_AB_MERGE_C R51, R58, R57, R59 ;  /* 0x000000393a33723e */ /* 0x000fea000480603b */
        /* <DEDUP_REMOVED lines=9> */
[----:B------:R-:W-:Y:S02]  /*7f10*/  UIADD3 UR8, UP0, UPT, UR52, 0x680, URZ ;  /* 0x0000068034087890 */ /* 0x000fe4000ff1e0ff */
[----:B------:R-:W-:Y:S02]  /*7f20*/  UIADD3 UR5, UPT, UPT, UR41, 0x40, URZ ;  /* 0x0000004029057890 */ /* 0x000fe4000fffe0ff */
[----:B------:R-:W-:Y:S02]  /*7f30*/  UIADD3 UR4, UPT, UPT, UR49, 0x6200, URZ ;  /* 0x0000620031047890 */ /* 0x000fe4000fffe0ff */
[----:B------:R-:W-:Y:S01]  /*7f40*/  UIADD3.X UR9, UPT, UPT, URZ, UR53, URZ, UP0, !UPT ;  /* 0x00000035ff097290 */ /* 0x000fe200087fe4ff */
[----:B------:R-:W-:Y:S01]  /*7f50*/  UMOV UR6, UR42 ;  /* 0x0000002a00067c82 */ /* 0x000fe20008000000 */
[----:B------:R-:W-:Y:S07]  /*7f60*/  UMOV UR7, UR36 ;  /* 0x0000002400077c82 */ /* 0x000fee0008000000 */
[----:B------:R2:W-:Y:S01]  /*7f70*/  UTMASTG.3D [UR4], [UR8] ;  /* 0x00000004080073b5 */ /* 0x0005e20008010000 */
[----:B------:R0:W-:Y:S01]  /*7f80*/  UTMACMDFLUSH ;  /* 0x00000000000079b7 */ /* 0x0001e20000000000 */
[----:B--2---:R-:W-:Y:S04]  /*7f90*/  DEPBAR.LE SB0, 0x1 ;  /* 0x000080400000791a */ /* 0x004fe80000000000 */
.L_x_104:
[----:B------:R-:W-:Y:S05]  /*7fa0*/  BSYNC.RECONVERGENT B0 ;  /* 0x0000000000007941 */ /* 0x000fea0003800200 */
.L_x_103:
[----:B------:R-:W-:Y:S01]  /*7fb0*/  BAR.SYNC.DEFER_BLOCKING 0x1, 0x80 ;  /* 0x0042000000007b1d */ /* 0x000fe20000010000 */
[----:B------:R-:W-:Y:S01]  /*7fc0*/  ISETP.NE.AND P2, PT, R194, RZ, PT ;  /* 0x000000ffc200720c */ /* 0x000fe20003f45270 */
[----:B------:R-:W-:Y:S01]  /*7fd0*/  IMAD.IADD R20, R75, 0x1, R147 ;  /* 0x000000014b147824 */ /* 0x000fe200078e0293 */
[----:B------:R-:W-:Y:S01]  /*7fe0*/  ISETP.NE.AND P0, PT, R195, 0x2, PT ;  /* 0x00000002c300780c */ /* 0x000fe20003f05270 */
[----:B------:R-:W-:Y:S01]  /*7ff0*/  IMAD.IADD R21, R77, 0x1, R170 ;  /* 0x000000014d157824 */ /* 0x000fe200078e02aa */
[----:B------:R-:W-:Y:S02]  /*8000*/  ISETP.NE.AND P1, PT, R76, 0x4, PT ;  /* 0x000000044c00780c */ /* 0x000fe40003f25270 */
[----:B------:R-:W-:Y:S02]  /*8010*/  SEL R3, RZ, 0x1, P0 ;  /* 0x00000001ff037807 */ /* 0x000fe40000000000 */
[----:B------:R-:W-:Y:S02]  /*8020*/  SEL R0, RZ, 0x1, P1 ;  /* 0x00000001ff007807 */ /* 0x000fe40000800000 */
[----:B------:R-:W-:Y:S02]  /*8030*/  LOP3.LUT R182, R182, R3, RZ, 0x3c, !PT ;  /* 0x00000003b6b67212 */ /* 0x000fe400078e3cff */
[----:B------:R-:W-:Y:S02]  /*8040*/  LOP3.LUT R183, R183, R0, RZ, 0x3c, !PT ;  /* 0x00000000b7b77212 */ /* 0x000fe400078e3cff */
[----:B------:R-:W-:Y:S02]  /*8050*/  @P2 R2UR UR36, R179 ;  /* 0x00000000b32422ca */ /* 0x000fe400000e0000 */
[----:B------:R-:W-:Y:S02]  /*8060*/  SEL R195, R195, RZ, P0 ;  /* 0x000000ffc3c37207 */ /* 0x000fe40000000000 */
[----:B------:R-:W-:Y:S01]  /*8070*/  SEL R76, R76, RZ, P1 ;  /* 0x000000ff4c4c7207 */ /* 0x000fe20000800000 */
[----:B------:R-:W-:Y:S10]  /*8080*/  @P2 BRA `(.L_x_105) ;  /* 0xffffffc400bc2947 */ /* 0x000ff4000383ffff */
[----:B------:R-:W-:Y:S05]  /*8090*/  EXIT ;  /* 0x000000000000794d */ /* 0x000fea0003800000 */
.L_x_19:
[----:B--2---:R2:W1:Y:S02]  /*80a0*/  SYNCS.PHASECHK.TRANS64.TRYWAIT P0, [R3+URZ+0xe0], R2 ;  /* 0x0000e002030075a7 */ /* 0x00446400080011ff */
[----:B-1----:R-:W-:Y:S05]  /*80b0*/  @!P0 NANOSLEEP.SYNCS 0x989680 ;  /* 0x009896800000895d */ /* 0x002fea0003900000 */
[----:B------:R-:W1:Y:S02]  /*80c0*/  @!P0 SYNCS.PHASECHK.TRANS64 P0, [R3+URZ+0xe0], R2 ;  /* 0x0000e002030085a7 */ /* 0x000e6400080010ff */
[----:B-1----:R-:W-:Y:S05]  /*80d0*/  @!P0 BRA `(.L_x_19) ;  /* 0xfffffffc00f08947 */ /* 0x002fea000383ffff */
[----:B------:R-:W-:Y:S05]  /*80e0*/  BRA `(.L_x_106) ;  /* 0xffffff94002c7947 */ /* 0x000fea000383ffff */
.L_x_22:
[----:B-1----:R-:W-:-:S07]  /*80f0*/  MOV R2, UR33 ;  /* 0x0000002100027c02 */ /* 0x002fce0008000f00 */
.L_x_107:
[----:B-1----:R1:W2:Y:S02]  /*8100*/  SYNCS.PHASECHK.TRANS64.TRYWAIT P0, [R2+URZ+0x20], R5 ;  /* 0x00002005020075a7 */ /* 0x0022a400080011ff */
[----:B--2---:R-:W-:Y:S05]  /*8110*/  @!P0 NANOSLEEP.SYNCS 0x989680 ;  /* 0x009896800000895d */ /* 0x004fea0003900000 */
[----:B------:R-:W2:Y:S02]  /*8120*/  @!P0 SYNCS.PHASECHK.TRANS64 P0, [R2+URZ+0x20], R5 ;  /* 0x00002005020085a7 */ /* 0x000ea400080010ff */
[----:B--2---:R-:W-:Y:S05]  /*8130*/  @!P0 BRA `(.L_x_107) ;  /* 0xfffffffc00f08947 */ /* 0x004fea000383ffff */
[----:B------:R-:W-:Y:S05]  /*8140*/  BRA `(.L_x_21) ;  /* 0xffffff94007c7947 */ /* 0x000fea000383ffff */
.L_x_28:
[----:B-1----:R-:W-:-:S07]  /*8150*/  MOV R2, UR17 ;  /* 0x0000001100027c02 */ /* 0x002fce0008000f00 */
.L_x_108:
[----:B-1----:R1:W2:Y:S02]  /*8160*/  SYNCS.PHASECHK.TRANS64.TRYWAIT P0, [R2+URZ+0x20], R5 ;  /* 0x00002005020075a7 */ /* 0x0022a400080011ff */
[----:B--2---:R-:W-:Y:S05]  /*8170*/  @!P0 NANOSLEEP.SYNCS 0x989680 ;  /* 0x009896800000895d */ /* 0x004fea0003900000 */
[----:B------:R-:W2:Y:S02]  /*8180*/  @!P0 SYNCS.PHASECHK.TRANS64 P0, [R2+URZ+0x20], R5 ;  /* 0x00002005020085a7 */ /* 0x000ea400080010ff */
[----:B--2---:R-:W-:Y:S05]  /*8190*/  @!P0 BRA `(.L_x_108) ;  /* 0xfffffffc00f08947 */ /* 0x004fea000383ffff */
[----:B------:R-:W-:Y:S05]  /*81a0*/  BRA `(.L_x_27) ;  /* 0xffffff9800207947 */ /* 0x000fea000383ffff */
.L_x_32:
[----:B-1----:R1:W2:Y:S02]  /*81b0*/  SYNCS.PHASECHK.TRANS64.TRYWAIT P0, [R2+URZ+0x70], R3 ;  /* 0x00007003020075a7 */ /* 0x0022a400080011ff */
[----:B--2---:R-:W-:Y:S05]  /*81c0*/  @!P0 NANOSLEEP.SYNCS 0x989680 ;  /* 0x009896800000895d */ /* 0x004fea0003900000 */
[----:B------:R-:W2:Y:S02]  /*81d0*/  @!P0 SYNCS.PHASECHK.TRANS64 P0, [R2+URZ+0x70], R3 ;  /* 0x00007003020085a7 */ /* 0x000ea400080010ff */
[----:B--2---:R-:W-:Y:S05]  /*81e0*/  @!P0 BRA `(.L_x_32) ;  /* 0xfffffffc00f08947 */ /* 0x004fea000383ffff */
[----:B------:R-:W-:Y:S05]  /*81f0*/  BRA `(.L_x_109) ;  /* 0xffffff9800ac7947 */ /* 0x000fea000383ffff */
.L_x_36:
[----:B----4-:R-:W-:-:S07]  /*8200*/  MOV R0, UR5 ;  /* 0x0000000500007c02 */ /* 0x010fce0008000f00 */
.L_x_110:
[----:B-1----:R1:W2:Y:S02]  /*8210*/  SYNCS.PHASECHK.TRANS64.TRYWAIT P0, [R0+URZ], R3 ;  /* 0x00000003000075a7 */ /* 0x0022a400080011ff */
[----:B--2---:R-:W-:Y:S05]  /*8220*/  @!P0 NANOSLEEP.SYNCS 0x989680 ;  /* 0x009896800000895d */ /* 0x004fea0003900000 */
[----:B------:R-:W2:Y:S02]  /*8230*/  @!P0 SYNCS.PHASECHK.TRANS64 P0, [R0+URZ], R3 ;  /* 0x00000003000085a7 */ /* 0x000ea400080010ff */
[----:B--2---:R-:W-:Y:S05]  /*8240*/  @!P0 BRA `(.L_x_110) ;  /* 0xfffffffc00f08947 */ /* 0x004fea000383ffff */
[----:B------:R-:W-:Y:S05]  /*8250*/  BRA `(.L_x_111) ;  /* 0xffffffa0001c7947 */ /* 0x000fea000383ffff */
.L_x_37:
[----:B----4-:R-:W-:-:S07]  /*8260*/  MOV R0, UR5 ;  /* 0x0000000500007c02 */ /* 0x010fce0008000f00 */
.L_x_112:
[----:B-1----:R1:W2:Y:S02]  /*8270*/  SYNCS.PHASECHK.TRANS64.TRYWAIT P0, [R0+URZ], R3 ;  /* 0x00000003000075a7 */ /* 0x0022a400080011ff */
[----:B--2---:R-:W-:Y:S05]  /*8280*/  @!P0 NANOSLEEP.SYNCS 0x989680 ;  /* 0x009896800000895d */ /* 0x004fea0003900000 */
[----:B------:R-:W2:Y:S02]  /*8290*/  @!P0 SYNCS.PHASECHK.TRANS64 P0, [R0+URZ], R3 ;  /* 0x00000003000085a7 */ /* 0x000ea400080010ff */
[----:B--2---:R-:W-:Y:S05]  /*82a0*/  @!P0 BRA `(.L_x_112) ;  /* 0xfffffffc00f08947 */ /* 0x004fea000383ffff */
[----:B------:R-:W-:Y:S05]  /*82b0*/  BRA `(.L_x_113) ;  /* 0xffffffa000287947 */ /* 0x000fea000383ffff */
.L_x_38:
[----:B----4-:R-:W-:-:S07]  /*82c0*/  MOV R0, UR5 ;  /* 0x0000000500007c02 */ /* 0x010fce0008000f00 */
.L_x_114:
[----:B-1----:R1:W2:Y:S02]  /*82d0*/  SYNCS.PHASECHK.TRANS64.TRYWAIT P0, [R0+URZ], R3 ;  /* 0x00000003000075a7 */ /* 0x0022a400080011ff */
[----:B--2---:R-:W-:Y:S05]  /*82e0*/  @!P0 NANOSLEEP.SYNCS 0x989680 ;  /* 0x009896800000895d */ /* 0x004fea0003900000 */
[----:B------:R-:W2:Y:S02]  /*82f0*/  @!P0 SYNCS.PHASECHK.TRANS64 P0, [R0+URZ], R3 ;  /* 0x00000003000085a7 */ /* 0x000ea400080010ff */
[----:B--2---:R-:W-:Y:S05]  /*8300*/  @!P0 BRA `(.L_x_114) ;  /* 0xfffffffc00f08947 */ /* 0x004fea000383ffff */
[----:B------:R-:W-:Y:S05]  /*8310*/  BRA `(.L_x_115) ;  /* 0xffffffa000347947 */ /* 0x000fea000383ffff */
.L_x_41:
[----:B-1----:R1:W2:Y:S02]  /*8320*/  SYNCS.PHASECHK.TRANS64.TRYWAIT P0, [R0+URZ+0xd0], R5 ;  /* 0x0000d005000075a7 */ /* 0x0022a400080011ff */
[----:B--2---:R-:W-:Y:S05]  /*8330*/  @!P0 NANOSLEEP.SYNCS 0x989680 ;  /* 0x009896800000895d */ /* 0x004fea0003900000 */
[----:B------:R-:W2:Y:S02]  /*8340*/  @!P0 SYNCS.PHASECHK.TRANS64 P0, [R0+URZ+0xd0], R5 ;  /* 0x0000d005000085a7 */ /* 0x000ea400080010ff */
[----:B--2---:R-:W-:Y:S05]  /*8350*/  @!P0 BRA `(.L_x_41) ;  /* 0xfffffffc00f08947 */ /* 0x004fea000383ffff */
[----:B------:R-:W-:Y:S05]  /*8360*/  BRA `(.L_x_116) ;  /* 0xffffffa000907947 */ /* 0x000fea000383ffff */
.L_x_42:
[----:B------:R-:W-:-:S07]  /*8370*/  MOV R0, UR5 ;  /* 0x0000000500007c02 */ /* 0x000fce0008000f00 */
.L_x_117:
[----:B-1----:R1:W2:Y:S02]  /*8380*/  SYNCS.PHASECHK.TRANS64.TRYWAIT P0, [R0+URZ+0x80], R5 ;  /* 0x00008005000075a7 */ /* 0x0022a400080011ff */
[----:B--2---:R-:W-:Y:S05]  /*8390*/  @!P0 NANOSLEEP.SYNCS 0x989680 ;  /* 0x009896800000895d */ /* 0x004fea0003900000 */
[----:B------:R-:W2:Y:S02]  /*83a0*/  @!P0 SYNCS.PHASECHK.TRANS64 P0, [R0+URZ+0x80], R5 ;  /* 0x00008005000085a7 */ /* 0x000ea400080010ff */
[----:B--2---:R-:W-:Y:S05]  /*83b0*/  @!P0 BRA `(.L_x_117) ;  /* 0xfffffffc00f08947 */ /* 0x004fea000383ffff */
[----:B------:R-:W-:Y:S05]  /*83c0*/  BRA `(.L_x_118) ;  /* 0xffffffa000a07947 */ /* 0x000fea000383ffff */
.L_x_43:
[----:B-1----:R1:W2:Y:S02]  /*83d0*/  SYNCS.PHASECHK.TRANS64.TRYWAIT P1, [R0+URZ+0x70], R5 ;  /* 0x00007005000075a7 */ /* 0x0022a400080211ff */
[----:B--2---:R-:W-:Y:S05]  /*83e0*/  @!P1 NANOSLEEP.SYNCS 0x989680 ;  /* 0x009896800000995d */ /* 0x004fea0003900000 */
[----:B------:R-:W2:Y:S02]  /*83f0*/  @!P1 SYNCS.PHASECHK.TRANS64 P1, [R0+URZ+0x70], R5 ;  /* 0x00007005000095a7 */ /* 0x000ea400080210ff */
[----:B--2---:R-:W-:Y:S05]  /*8400*/  @!P1 BRA `(.L_x_43) ;  /* 0xfffffffc00f09947 */ /* 0x004fea000383ffff */
[----:B------:R-:W-:Y:S05]  /*8410*/  BRA `(.L_x_119) ;  /* 0xffffffa000d07947 */ /* 0x000fea000383ffff */
.L_x_46:
[----:B------:R-:W-:-:S07]  /*8420*/  MOV R0, UR5 ;  /* 0x0000000500007c02 */ /* 0x000fce0008000f00 */
.L_x_120:
[----:B-1----:R1:W2:Y:S02]  /*8430*/  SYNCS.PHASECHK.TRANS64.TRYWAIT P0, [R0+URZ+0x80], R3 ;  /* 0x00008003000075a7 */ /* 0x0022a400080011ff */
[----:B--2---:R-:W-:Y:S05]  /*8440*/  @!P0 NANOSLEEP.SYNCS 0x989680 ;  /* 0x009896800000895d */ /* 0x004fea0003900000 */
[----:B------:R-:W2:Y:S02]  /*8450*/  @!P0 SYNCS.PHASECHK.TRANS64 P0, [R0+URZ+0x80], R3 ;  /* 0x00008003000085a7 */ /* 0x000ea400080010ff */
[----:B--2---:R-:W-:Y:S05]  /*8460*/  @!P0 BRA `(.L_x_120) ;  /* 0xfffffffc00f08947 */ /* 0x004fea000383ffff */
[----:B------:R-:W-:Y:S05]  /*8470*/  BRA `(.L_x_45) ;  /* 0xffffffa400247947 */ /* 0x000fea000383ffff */
.L_x_53:
[----:B-1----:R1:W2:Y:S02]  /*8480*/  SYNCS.PHASECHK.TRANS64.TRYWAIT P1, [R0+URZ+0x70], R5 ;  /* 0x00007005000075a7 */ /* 0x0022a400080211ff */
[----:B--2---:R-:W-:Y:S05]  /*8490*/  @!P1 NANOSLEEP.SYNCS 0x989680 ;  /* 0x009896800000995d */ /* 0x004fea0003900000 */
[----:B------:R-:W2:Y:S02]  /*84a0*/  @!P1 SYNCS.PHASECHK.TRANS64 P1, [R0+URZ+0x70], R5 ;  /* 0x00007005000095a7 */ /* 0x000ea400080210ff */
[----:B--2---:R-:W-:Y:S05]  /*84b0*/  @!P1 BRA `(.L_x_53) ;  /* 0xfffffffc00f09947 */ /* 0x004fea000383ffff */
[----:B------:R-:W-:Y:S05]  /*84c0*/  BRA `(.L_x_121) ;  /* 0xffffffa8007c7947 */ /* 0x000fea000383ffff */
.L_x_54:
[----:B------:R-:W-:-:S07]  /*84d0*/  MOV R3, UR9 ;  /* 0x0000000900037c02 */ /* 0x000fce0008000f00 */
.L_x_122:
[----:B-1----:R1:W2:Y:S02]  /*84e0*/  SYNCS.PHASECHK.TRANS64.TRYWAIT P0, [R3+URZ+0xb0], R0 ;  /* 0x0000b000030075a7 */ /* 0x0022a400080011ff */
[----:B--2---:R-:W-:Y:S05]  /*84f0*/  @!P0 NANOSLEEP.SYNCS 0x989680 ;  /* 0x009896800000895d */ /* 0x004fea0003900000 */
[----:B------:R-:W2:Y:S02]  /*8500*/  @!P0 SYNCS.PHASECHK.TRANS64 P0, [R3+URZ+0xb0], R0 ;  /* 0x0000b000030085a7 */ /* 0x000ea400080010ff */
[----:B--2---:R-:W-:Y:S05]  /*8510*/  @!P0 BRA `(.L_x_122) ;  /* 0xfffffffc00f08947 */ /* 0x004fea000383ffff */
[----:B------:R-:W-:Y:S05]  /*8520*/  BRA `(.L_x_123) ;  /* 0xffffffa800b07947 */ /* 0x000fea000383ffff */
.L_x_57:
[----:B------:R-:W-:Y:S07]  /*8530*/  MOV R0, UR7 ;  /* 0x0000000700007c02 */ /* 0x000fee0008000f00 */
.L_x_124:
[----:B-1----:R1:W2:Y:S02]  /*8540*/  SYNCS.PHASECHK.TRANS64.TRYWAIT P0, [R0+URZ], R3 ;  /* 0x00000003000075a7 */ /* 0x0022a400080011ff */
[----:B--2---:R-:W-:Y:S05]  /*8550*/  @!P0 NANOSLEEP.SYNCS 0x989680 ;  /* 0x009896800000895d */ /* 0x004fea0003900000 */
[----:B------:R-:W2:Y:S02]  /*8560*/  @!P0 SYNCS.PHASECHK.TRANS64 P0, [R0+URZ], R3 ;  /* 0x00000003000085a7 */ /* 0x000ea400080010ff */
[----:B--2---:R-:W-:Y:S05]  /*8570*/  @!P0 BRA `(.L_x_124) ;  /* 0xfffffffc00f08947 */ /* 0x004fea000383ffff */
[----:B------:R-:W-:Y:S05]  /*8580*/  BRA `(.L_x_56) ;  /* 0xffffffa800d07947 */ /* 0x000fea000383ffff */
.L_x_60:
[----:B------:R-:W-:-:S07]  /*8590*/  MOV R0, UR5 ;  /* 0x0000000500007c02 */ /* 0x000fce0008000f00 */
.L_x_125:
[----:B--2---:R2:W3:Y:S02]  /*85a0*/  SYNCS.PHASECHK.TRANS64.TRYWAIT P0, [R0+URZ], R3 ;  /* 0x00000003000075a7 */ /* 0x0044e400080011ff */
[----:B---3--:R-:W-:Y:S05]  /*85b0*/  @!P0 NANOSLEEP.SYNCS 0x989680 ;  /* 0x009896800000895d */ /* 0x008fea0003900000 */
[----:B------:R-:W3:Y:S02]  /*85c0*/  @!P0 SYNCS.PHASECHK.TRANS64 P0, [R0+URZ], R3 ;  /* 0x00000003000085a7 */ /* 0x000ee400080010ff */
[----:B---3--:R-:W-:Y:S05]  /*85d0*/  @!P0 BRA `(.L_x_125) ;  /* 0xfffffffc00f08947 */ /* 0x008fea000383ffff */
[----:B------:R-:W-:Y:S05]  /*85e0*/  BRA `(.L_x_126) ;  /* 0xffffffac00707947 */ /* 0x000fea000383ffff */
.L_x_61:
[----:B------:R-:W-:-:S07]  /*85f0*/  MOV R0, UR5 ;  /* 0x0000000500007c02 */ /* 0x000fce0008000f00 */
.L_x_127:
[----:B--2---:R2:W3:Y:S02]  /*8600*/  SYNCS.PHASECHK.TRANS64.TRYWAIT P0, [R0+URZ], R3 ;  /* 0x00000003000075a7 */ /* 0x0044e400080011ff */
[----:B---3--:R-:W-:Y:S05]  /*8610*/  @!P0 NANOSLEEP.SYNCS 0x989680 ;  /* 0x009896800000895d */ /* 0x008fea0003900000 */
[----:B------:R-:W3:Y:S02]  /*8620*/  @!P0 SYNCS.PHASECHK.TRANS64 P0, [R0+URZ], R3 ;  /* 0x00000003000085a7 */ /* 0x000ee400080010ff */
[----:B---3--:R-:W-:Y:S05]  /*8630*/  @!P0 BRA `(.L_x_127) ;  /* 0xfffffffc00f08947 */ /* 0x008fea000383ffff */
[----:B------:R-:W-:Y:S05]  /*8640*/  BRA `(.L_x_128) ;  /* 0xffffffac007c7947 */ /* 0x000fea000383ffff */
.L_x_62:
[----:B------:R-:W-:-:S07]  /*8650*/  MOV R0, UR5 ;  /* 0x0000000500007c02 */ /* 0x000fce0008000f00 */
.L_x_129:
[----:B--2---:R2:W3:Y:S02]  /*8660*/  SYNCS.PHASECHK.TRANS64.TRYWAIT P0, [R0+URZ], R3 ;  /* 0x00000003000075a7 */ /* 0x0044e400080011ff */
[----:B---3--:R-:W-:Y:S05]  /*8670*/  @!P0 NANOSLEEP.SYNCS 0x989680 ;  /* 0x009896800000895d */ /* 0x008fea0003900000 */
[----:B------:R-:W3:Y:S02]  /*8680*/  @!P0 SYNCS.PHASECHK.TRANS64 P0, [R0+URZ], R3 ;  /* 0x00000003000085a7 */ /* 0x000ee400080010ff */
[----:B---3--:R-:W-:Y:S05]  /*8690*/  @!P0 BRA `(.L_x_129) ;  /* 0xfffffffc00f08947 */ /* 0x008fea000383ffff */
[----:B------:R-:W-:Y:S05]  /*86a0*/  BRA `(.L_x_130) ;  /* 0xffffffac00887947 */ /* 0x000fea000383ffff */
.L_x_63:
[----:B------:R-:W-:-:S07]  /*86b0*/  MOV R0, UR7 ;  /* 0x0000000700007c02 */ /* 0x000fce0008000f00 */
.L_x_131:
[----:B--2---:R2:W3:Y:S02]  /*86c0*/  SYNCS.PHASECHK.TRANS64.TRYWAIT P0, [R0+URZ], R3 ;  /* 0x00000003000075a7 */ /* 0x0044e400080011ff */
[----:B---3--:R-:W-:Y:S05]  /*86d0*/  @!P0 NANOSLEEP.SYNCS 0x989680 ;  /* 0x009896800000895d */ /* 0x008fea0003900000 */
[----:B------:R-:W3:Y:S02]  /*86e0*/  @!P0 SYNCS.PHASECHK.TRANS64 P0, [R0+URZ], R3 ;  /* 0x00000003000085a7 */ /* 0x000ee400080010ff */
[----:B---3--:R-:W-:Y:S05]  /*86f0*/  @!P0 BRA `(.L_x_131) ;  /* 0xfffffffc00f08947 */ /* 0x008fea000383ffff */
[----:B------:R-:W-:Y:S05]  /*8700*/  BRA `(.L_x_132) ;  /* 0xffffffac00947947 */ /* 0x000fea000383ffff */
.L_x_68:
[----:B--2---:R2:W3:Y:S02]  /*8710*/  SYNCS.PHASECHK.TRANS64.TRYWAIT P0, [R0+URZ+0x70], R3 ;  /* 0x00007003000075a7 */ /* 0x0044e400080011ff */
[----:B---3--:R-:W-:Y:S05]  /*8720*/  @!P0 NANOSLEEP.SYNCS 0x989680 ;  /* 0x009896800000895d */ /* 0x008fea0003900000 */
[----:B------:R-:W3:Y:S02]  /*8730*/  @!P0 SYNCS.PHASECHK.TRANS64 P0, [R0+URZ+0x70], R3 ;  /* 0x00007003000085a7 */ /* 0x000ee400080010ff */
[----:B---3--:R-:W-:Y:S05]  /*8740*/  @!P0 BRA `(.L_x_68) ;  /* 0xfffffffc00f08947 */ /* 0x008fea000383ffff */
[----:B------:R-:W-:Y:S05]  /*8750*/  BRA `(.L_x_133) ;  /* 0xffffffb000987947 */ /* 0x000fea000383ffff */
.L_x_71:
[----:B------:R-:W-:Y:S07]  /*8760*/  MOV R0, UR7 ;  /* 0x0000000700007c02 */ /* 0x000fee0008000f00 */
.L_x_134:
[----:B--2---:R2:W3:Y:S02]  /*8770*/  SYNCS.PHASECHK.TRANS64.TRYWAIT P0, [R0+URZ+0x68], R3 ;  /* 0x00006803000075a7 */ /* 0x0044e400080011ff */
[----:B---3--:R-:W-:Y:S05]  /*8780*/  @!P0 NANOSLEEP.SYNCS 0x989680 ;  /* 0x009896800000895d */ /* 0x008fea0003900000 */
[----:B------:R-:W3:Y:S02]  /*8790*/  @!P0 SYNCS.PHASECHK.TRANS64 P0, [R0+URZ+0x68], R3 ;  /* 0x00006803000085a7 */ /* 0x000ee400080010ff */
[----:B---3--:R-:W-:Y:S05]  /*87a0*/  @!P0 BRA `(.L_x_134) ;  /* 0xfffffffc00f08947 */ /* 0x008fea000383ffff */
[----:B------:R-:W-:Y:S05]  /*87b0*/  BRA `(.L_x_70) ;  /* 0xffffffb400787947 */ /* 0x000fea000383ffff */
.L_x_74:
[----:B--2---:R-:W-:Y:S07]  /*87c0*/  MOV R3, UR7 ;  /* 0x0000000700037c02 */ /* 0x004fee0008000f00 */
.L_x_135:
[----:B-1----:R1:W2:Y:S02]  /*87d0*/  SYNCS.PHASECHK.TRANS64.TRYWAIT P0, [R3+URZ+0x50], R12 ;  /* 0x0000500c030075a7 */ /* 0x0022a400080011ff */
[----:B--2---:R-:W-:Y:S05]  /*87e0*/  @!P0 NANOSLEEP.SYNCS 0x989680 ;  /* 0x009896800000895d */ /* 0x004fea0003900000 */
[----:B------:R-:W2:Y:S02]  /*87f0*/  @!P0 SYNCS.PHASECHK.TRANS64 P0, [R3+URZ+0x50], R12 ;  /* 0x0000500c030085a7 */ /* 0x000ea400080010ff */
[----:B--2---:R-:W-:Y:S05]  /*8800*/  @!P0 BRA `(.L_x_135) ;  /* 0xfffffffc00f08947 */ /* 0x004fea000383ffff */
[----:B------:R-:W-:Y:S05]  /*8810*/  BRA `(.L_x_136) ;  /* 0xffffffb400f07947 */ /* 0x000fea000383ffff */
.L_x_75:
[----:B------:R-:W-:Y:S07]  /*8820*/  MOV R3, UR7 ;  /* 0x0000000700037c02 */ /* 0x000fee0008000f00 */
.L_x_137:
[----:B-1----:R1:W2:Y:S02]  /*8830*/  SYNCS.PHASECHK.TRANS64.TRYWAIT P0, [R3+URZ+0x58], R12 ;  /* 0x0000580c030075a7 */ /* 0x0022a400080011ff */
[----:B--2---:R-:W-:Y:S05]  /*8840*/  @!P0 NANOSLEEP.SYNCS 0x989680 ;  /* 0x009896800000895d */ /* 0x004fea0003900000 */
[----:B------:R-:W2:Y:S02]  /*8850*/  @!P0 SYNCS.PHASECHK.TRANS64 P0, [R3+URZ+0x58], R12 ;  /* 0x0000580c030085a7 */ /* 0x000ea400080010ff */
[----:B--2---:R-:W-:Y:S05]  /*8860*/  @!P0 BRA `(.L_x_137) ;  /* 0xfffffffc00f08947 */ /* 0x004fea000383ffff */
[----:B------:R-:W-:Y:S05]  /*8870*/  BRA `(.L_x_138) ;  /* 0xffffffb800707947 */ /* 0x000fea000383ffff */
.L_x_77:
[----:B------:R-:W-:-:S07]  /*8880*/  MOV R0, UR7 ;  /* 0x0000000700007c02 */ /* 0x000fce0008000f00 */
.L_x_139:
[----:B-1----:R1:W3:Y:S02]  /*8890*/  SYNCS.PHASECHK.TRANS64.TRYWAIT P0, [R0+URZ+0x50], R3 ;  /* 0x00005003000075a7 */ /* 0x0022e400080011ff */
[----:B---3--:R-:W-:Y:S05]  /*88a0*/  @!P0 NANOSLEEP.SYNCS 0x989680 ;  /* 0x009896800000895d */ /* 0x008fea0003900000 */
[----:B------:R-:W3:Y:S02]  /*88b0*/  @!P0 SYNCS.PHASECHK.TRANS64 P0, [R0+URZ+0x50], R3 ;  /* 0x00005003000085a7 */ /* 0x000ee400080010ff */
[----:B---3--:R-:W-:Y:S05]  /*88c0*/  @!P0 BRA `(.L_x_139) ;  /* 0xfffffffc00f08947 */ /* 0x008fea000383ffff */
[----:B------:R-:W-:Y:S05]  /*88d0*/  BRA `(.L_x_140) ;  /* 0xffffffb800e07947 */ /* 0x000fea000383ffff */
.L_x_79:
[----:B--2---:R2:W4:Y:S02]  /*88e0*/  SYNCS.PHASECHK.TRANS64.TRYWAIT P0, [R0+URZ+0x70], R3 ;  /* 0x00007003000075a7 */ /* 0x00452400080011ff */
[----:B----4-:R-:W-:Y:S05]  /*88f0*/  @!P0 NANOSLEEP.SYNCS 0x989680 ;  /* 0x009896800000895d */ /* 0x010fea0003900000 */
[----:B------:R-:W4:Y:S02]  /*8900*/  @!P0 SYNCS.PHASECHK.TRANS64 P0, [R0+URZ+0x70], R3 ;  /* 0x00007003000085a7 */ /* 0x000f2400080010ff */
[----:B----4-:R-:W-:Y:S05]  /*8910*/  @!P0 BRA `(.L_x_79) ;  /* 0xfffffffc00f08947 */ /* 0x010fea000383ffff */
[----:B------:R-:W-:Y:S05]  /*8920*/  BRA `(.L_x_141) ;  /* 0xffffffbc00a87947 */ /* 0x000fea000383ffff */
.L_x_90:
[----:B-1----:R1:W3:Y:S02]  /*8930*/  SYNCS.PHASECHK.TRANS64.TRYWAIT P1, [R3+URZ+0x40], R0 ;  /* 0x00004000030075a7 */ /* 0x0022e400080211ff */
[----:B---3--:R-:W-:Y:S05]  /*8940*/  @!P1 NANOSLEEP.SYNCS 0x989680 ;  /* 0x009896800000995d */ /* 0x008fea0003900000 */
[----:B------:R-:W3:Y:S02]  /*8950*/  @!P1 SYNCS.PHASECHK.TRANS64 P1, [R3+URZ+0x40], R0 ;  /* 0x00004000030095a7 */ /* 0x000ee400080210ff */
[----:B---3--:R-:W-:Y:S05]  /*8960*/  @!P1 BRA `(.L_x_90) ;  /* 0xfffffffc00f09947 */ /* 0x008fea000383ffff */
[----:B------:R-:W-:Y:S05]  /*8970*/  BRA `(.L_x_89) ;  /* 0xffffffc800cc7947 */ /* 0x000fea000383ffff */
.L_x_92:
[----:B-1----:R1:W4:Y:S02]  /*8980*/  SYNCS.PHASECHK.TRANS64.TRYWAIT P0, [R207+URZ+0x90], R2 ;  /* 0x00009002cf0075a7 */ /* 0x00232400080011ff */
[----:B----4-:R-:W-:Y:S05]  /*8990*/  @!P0 NANOSLEEP.SYNCS 0x989680 ;  /* 0x009896800000895d */ /* 0x010fea0003900000 */
[----:B------:R-:W4:Y:S02]  /*89a0*/  @!P0 SYNCS.PHASECHK.TRANS64 P0, [R207+URZ+0x90], R2 ;  /* 0x00009002cf0085a7 */ /* 0x000f2400080010ff */
[----:B----4-:R-:W-:Y:S05]  /*89b0*/  @!P0 BRA `(.L_x_92) ;  /* 0xfffffffc00f08947 */ /* 0x010fea000383ffff */
[----:B------:R-:W-:Y:S05]  /*89c0*/  BRA `(.L_x_91) ;  /* 0xffffffcc00287947 */ /* 0x000fea000383ffff */
.L_x_101:
[----:B--2---:R2:W3:Y:S02]  /*89d0*/  SYNCS.PHASECHK.TRANS64.TRYWAIT P0, [R210+URZ+0x40], R3 ;  /* 0x00004003d20075a7 */ /* 0x0044e400080011ff */
[----:B---3--:R-:W-:Y:S05]  /*89e0*/  @!P0 NANOSLEEP.SYNCS 0x989680 ;  /* 0x009896800000895d */ /* 0x008fea0003900000 */
[----:B------:R-:W3:Y:S02]  /*89f0*/  @!P0 SYNCS.PHASECHK.TRANS64 P0, [R210+URZ+0x40], R3 ;  /* 0x00004003d20085a7 */ /* 0x000ee400080010ff */
[----:B---3--:R-:W-:Y:S05]  /*8a00*/  @!P0 BRA `(.L_x_101) ;  /* 0xfffffffc00f08947 */ /* 0x008fea000383ffff */
[----:B------:R-:W-:Y:S05]  /*8a10*/  BRA `(.L_x_100) ;  /* 0xffffffe000347947 */ /* 0x000fea000383ffff */
        .weak           $__internal_0_$__cuda_sm10x_tcgen05_guardrail_trap_col_being_dealloced_not_returned_by_alloc
        .type           $__internal_0_$__cuda_sm10x_tcgen05_guardrail_trap_col_being_dealloced_not_returned_by_alloc,@function
        .size           $__internal_0_$__cuda_sm10x_tcgen05_guardrail_trap_col_being_dealloced_not_returned_by_alloc,($__internal_1_$__cuda_sm10x_tcgen05_guardrail_trap_phase_invalid_during_alloc - $__internal_0_$__cuda_sm10x_tcgen05_guardrail_trap_col_being_dealloced_not_returned_by_alloc)
$__internal_0_$__cuda_sm10x_tcgen05_guardrail_trap_col_being_dealloced_not_returned_by_alloc:
[----:B------:R-:W-:Y:S05]  /*8a20*/  BPT.TRAP 0x1 ;  /* 0x000000040000795c */ /* 0x000fea0000300000 */
[----:B------:R-:W-:-:S04]  /*8a30*/  HFMA2 R3, -RZ, RZ, 0, 0 ;  /* 0x00000000ff037431 */ /* 0x000fc800000001ff */
[----:B------:R-:W-:Y:S05]  /*8a40*/  RET.REL.NODEC R2 `(_ZN7cutlass13device_kernelINS_4gemm6kernel13GemmUniversalIN4cute5tupleIJiiiiEEENS1_10collective13CollectiveMmaINS1_35MainloopSm100TmaUmmaWarpSpecializedILi4ELi2ELi4ENS5_IJNS4_1CILi1EEESB_SB_EEEEENS5_IJNSA_ILi128EEESE_NSA_ILi32EEEEEENS_12float_e5m2_tENS5_IJlSB_lEEESH_SI_NS4_8TiledMMAINS4_8MMA_AtomIJNS4_10MMA_TraitsINS4_19SM100_MMA_F8F6F4_SSEJSH_SH_fSE_SE_NS4_17integral_constantINS4_4UMMA5MajorELSP_0EEESQ_NSN_INSO_7ScaleInELSR_0EEESS_EEEEEENS4_6LayoutISC_NS5_IJNSA_ILi0EEESW_SW_EEEEENS5_IJNS4_10UnderscoreESZ_SZ_EEEEENS4_13SM90_TMA_LOADENS4_14ComposedLayoutINS4_7SwizzleILi1ELi4ELi3EEENS4_18smem_ptr_flag_bitsILi8EEENSV_INS5_IJNSA_ILi8EEESF_EEENS5_IJSF_SB_EEEEEEEvNS4_8identityES12_S1C_vS1D_EENS_8epilogue10collective18CollectiveEpilogueINS1F_23Sm100TmaWarpSpecializedILi2ELi2ELi64ELb0ELb0EEEJSG_NS5_IJNSV_ISE_SB_EENSV_INSA_ILi64EEESB_EEEEESH_SI_SH_SI_NS1F_6fusion15FusionCallbacksIS1J_NS1O_17LinearCombinationISH_fSH_fLNS_15FloatRoundStyleE2EEESG_S1N_JEEENS4_5SM1004TMEM4LOAD26SM100_TMEM_LOAD_32dp32b64xES12_NS13_INS14_ILi2ELi4ELi3EEES17_NSV_INS5_IJS18_S1L_EEENS5_IJS1L_SB_EEEEEEENS4_39AutoVectorizingCopyWithAssumedAlignmentILi128EEENS4_14SM90_TMA_STOREES22_S24_S24_EEEvvEEEEvNT_6ParamsE) ;  /* 0xffffff74026c7950 */ /* 0x000fea0003c3ffff */
        .weak           $__internal_1_$__cuda_sm10x_tcgen05_guardrail_trap_phase_invalid_during_alloc
        .type           $__internal_1_$__cuda_sm10x_tcgen05_guardrail_trap_phase_invalid_during_alloc,@function
        .size           $__internal_1_$__cuda_sm10x_tcgen05_guardrail_trap_phase_invalid_during_alloc,($__internal_2_$__cuda_sm10x_tcgen05_guardrail_trap_unallocated_columns_being_dealloced - $__internal_1_$__cuda_sm10x_tcgen05_guardrail_trap_phase_invalid_during_alloc)
$__internal_1_$__cuda_sm10x_tcgen05_guardrail_trap_phase_invalid_during_alloc:
[----:B------:R-:W-:Y:S05]  /*8a50*/  BPT.TRAP 0x1 ;  /* 0x000000040000795c */ /* 0x000fea0000300000 */
[----:B------:R-:W-:-:S04]  /*8a60*/  MOV R3, 0x0 ;  /* 0x0000000000037802 */ /* 0x000fc80000000f00 */
[----:B------:R-:W-:Y:S05]  /*8a70*/  RET.REL.NODEC R2 `(_ZN7cutlass13device_kernelINS_4gemm6kernel13GemmUniversalIN4cute5tupleIJiiiiEEENS1_10collective13CollectiveMmaINS1_35MainloopSm100TmaUmmaWarpSpecializedILi4ELi2ELi4ENS5_IJNS4_1CILi1EEESB_SB_EEEEENS5_IJNSA_ILi128EEESE_NSA_ILi32EEEEEENS_12float_e5m2_tENS5_IJlSB_lEEESH_SI_NS4_8TiledMMAINS4_8MMA_AtomIJNS4_10MMA_TraitsINS4_19SM100_MMA_F8F6F4_SSEJSH_SH_fSE_SE_NS4_17integral_constantINS4_4UMMA5MajorELSP_0EEESQ_NSN_INSO_7ScaleInELSR_0EEESS_EEEEEENS4_6LayoutISC_NS5_IJNSA_ILi0EEESW_SW_EEEEENS5_IJNS4_10UnderscoreESZ_SZ_EEEEENS4_13SM90_TMA_LOADENS4_14ComposedLayoutINS4_7SwizzleILi1ELi4ELi3EEENS4_18smem_ptr_flag_bitsILi8EEENSV_INS5_IJNSA_ILi8EEESF_EEENS5_IJSF_SB_EEEEEEEvNS4_8identityES12_S1C_vS1D_EENS_8epilogue10collective18CollectiveEpilogueINS1F_23Sm100TmaWarpSpecializedILi2ELi2ELi64ELb0ELb0EEEJSG_NS5_IJNSV_ISE_SB_EENSV_INSA_ILi64EEESB_EEEEESH_SI_SH_SI_NS1F_6fusion15FusionCallbacksIS1J_NS1O_17LinearCombinationISH_fSH_fLNS_15FloatRoundStyleE2EEESG_S1N_JEEENS4_5SM1004TMEM4LOAD26SM100_TMEM_LOAD_32dp32b64xES12_NS13_INS14_ILi2ELi4ELi3EEES17_NSV_INS5_IJS18_S1L_EEENS5_IJS1L_SB_EEEEEEENS4_39AutoVectorizingCopyWithAssumedAlignmentILi128EEENS4_14SM90_TMA_STOREES22_S24_S24_EEEvvEEEEvNT_6ParamsE) ;  /* 0xffffff7402607950 */ /* 0x000fea0003c3ffff */
        .weak           $__internal_2_$__cuda_sm10x_tcgen05_guardrail_trap_unallocated_columns_being_dealloced
        .type           $__internal_2_$__cuda_sm10x_tcgen05_guardrail_trap_unallocated_columns_being_dealloced,@function
        .size           $__internal_2_$__cuda_sm10x_tcgen05_guardrail_trap_unallocated_columns_being_dealloced,(.L_x_143 - $__internal_2_$__cuda_sm10x_tcgen05_guardrail_trap_unallocated_columns_being_dealloced)
$__internal_2_$__cuda_sm10x_tcgen05_guardrail_trap_unallocated_columns_being_dealloced:
[----:B------:R-:W-:Y:S05]  /*8a80*/  BPT.TRAP 0x1 ;  /* 0x000000040000795c */ /* 0x000fea0000300000 */
[----:B------:R-:W-:-:S04]  /*8a90*/  HFMA2 R3, -RZ, RZ, 0, 0 ;  /* 0x00000000ff037431 */ /* 0x000fc800000001ff */
[----:B------:R-:W-:Y:S05]  /*8aa0*/  RET.REL.NODEC R2 `(_ZN7cutlass13device_kernelINS_4gemm6kernel13GemmUniversalIN4cute5tupleIJiiiiEEENS1_10collective13CollectiveMmaINS1_35MainloopSm100TmaUmmaWarpSpecializedILi4ELi2ELi4ENS5_IJNS4_1CILi1EEESB_SB_EEEEENS5_IJNSA_ILi128EEESE_NSA_ILi32EEEEEENS_12float_e5m2_tENS5_IJlSB_lEEESH_SI_NS4_8TiledMMAINS4_8MMA_AtomIJNS4_10MMA_TraitsINS4_19SM100_MMA_F8F6F4_SSEJSH_SH_fSE_SE_NS4_17integral_constantINS4_4UMMA5MajorELSP_0EEESQ_NSN_INSO_7ScaleInELSR_0EEESS_EEEEEENS4_6LayoutISC_NS5_IJNSA_ILi0EEESW_SW_EEEEENS5_IJNS4_10UnderscoreESZ_SZ_EEEEENS4_13SM90_TMA_LOADENS4_14ComposedLayoutINS4_7SwizzleILi1ELi4ELi3EEENS4_18smem_ptr_flag_bitsILi8EEENSV_INS5_IJNSA_ILi8EEESF_EEENS5_IJSF_SB_EEEEEEEvNS4_8identityES12_S1C_vS1D_EENS_8epilogue10collective18CollectiveEpilogueINS1F_23Sm100TmaWarpSpecializedILi2ELi2ELi64ELb0ELb0EEEJSG_NS5_IJNSV_ISE_SB_EENSV_INSA_ILi64EEESB_EEEEESH_SI_SH_SI_NS1F_6fusion15FusionCallbacksIS1J_NS1O_17LinearCombinationISH_fSH_fLNS_15FloatRoundStyleE2EEESG_S1N_JEEENS4_5SM1004TMEM4LOAD26SM100_TMEM_LOAD_32dp32b64xES12_NS13_INS14_ILi2ELi4ELi3EEES17_NSV_INS5_IJS18_S1L_EEENS5_IJS1L_SB_EEEEEEENS4_39AutoVectorizingCopyWithAssumedAlignmentILi128EEENS4_14SM90_TMA_STOREES22_S24_S24_EEEvvEEEEvNT_6ParamsE) ;  /* 0xffffff7402547950 */ /* 0x000fea0003c3ffff */
.L_x_142:
[----:B------:R-:W-:-:S00]  /*8ab0*/  BRA `(.L_x_142) ;  /* 0xfffffffc00fc7947 */ /* 0x000fc0000383ffff */
[----:B------:R-:W-:-:S00]  /*8ac0*/  NOP ;  /* 0x0000000000007918 */ /* 0x000fc00000000000 */
        /* <DEDUP_REMOVED lines=11> */
.L_x_143:


//--------------------- .nv.global.init           --------------------------
	.section	.nv.global.init,"aw",@progbits
.nv.global.init:
	.type		$str$27,@object
	.size		$str$27,($str$28 - $str$27)
$str$27:
        /*0000*/ 	.byte	0x28, 0x61, 0x64, 0x64, 0x72, 0x65, 0x73, 0x73, 0x20, 0x26, 0x20, 0x6d, 0x61, 0x73, 0x6b, 0x29
        /*0010*/ 	.byte	0x20, 0x3d, 0x3d, 0x20, 0x30, 0x00
	.type		$str$28,@object
	.size		$str$28,($str$26 - $str$28)
$str$28:
        /*0016*/ 	.byte	0x2f, 0x74, 0x6d, 0x70, 0x2f, 0x63, 0x75, 0x74, 0x6c, 0x61, 0x73, 0x73, 0x5f, 0x73, 0x77, 0x65
        /*0026*/ 	.byte	0x65, 0x70, 0x5f, 0x73, 0x72, 0x63, 0x2f, 0x69, 0x6e, 0x63, 0x6c, 0x75, 0x64, 0x65, 0x2f, 0x63
        /*0036*/ 	.byte	0x75, 0x74, 0x65, 0x2f, 0x70, 0x6f, 0x69, 0x6e, 0x74, 0x65, 0x72, 0x5f, 0x66, 0x6c, 0x61, 0x67
        /*0046*/ 	.byte	0x67, 0x65, 0x64, 0x2e, 0x68, 0x70, 0x70, 0x00
	.type		$str$26,@object
	.size		$str$26,($str$25 - $str$26)
$str$26:
        /*004e*/ 	.byte	0x2f, 0x74, 0x6d, 0x70, 0x2f, 0x63, 0x75, 0x74, 0x6c, 0x61, 0x73, 0x73, 0x5f, 0x73, 0x77, 0x65
        /*005e*/ 	.byte	0x65, 0x70, 0x5f, 0x73, 0x72, 0x63, 0x2f, 0x69, 0x6e, 0x63, 0x6c, 0x75, 0x64, 0x65, 0x2f, 0x63
        /*006e*/ 	.byte	0x75, 0x74, 0x65, 0x2f, 0x61, 0x74, 0x6f, 0x6d, 0x2f, 0x63, 0x6f, 0x70, 0x79, 0x5f, 0x74, 0x72
        /*007e*/ 	.byte	0x61, 0x69, 0x74, 0x73, 0x5f, 0x73, 0x6d, 0x31, 0x30, 0x30, 0x2e, 0x68, 0x70, 0x70, 0x00
	.type		$str$25,@object
	.size		$str$25,(__unnamed_1 - $str$25)
$str$25:
        /*008d*/ 	.byte	0x28, 0x28, 0x75, 0x69, 0x6e, 0x74, 0x33, 0x32, 0x5f, 0x74, 0x28, 0x74, 0x68, 0x72, 0x65, 0x61
        /*009d*/ 	.byte	0x64, 0x49, 0x64, 0x78, 0x2e, 0x78, 0x29, 0x20, 0x2f, 0x20, 0x33, 0x32, 0x29, 0x20, 0x25, 0x20
        /*00ad*/ 	.byte	0x34, 0x29, 0x20, 0x3d, 0x3d, 0x20, 0x28, 0x28, 0x28, 0x74, 0x6d, 0x65, 0x6d, 0x5f, 0x61, 0x64
        /*00bd*/ 	.byte	0x64, 0x72, 0x20, 0x3e, 0x3e, 0x20, 0x31, 0x36, 0x29, 0x20, 0x2f, 0x20, 0x33, 0x32, 0x29, 0x20
        /*00cd*/ 	.byte	0x25, 0x20, 0x34, 0x29, 0x00
	.type		__unnamed_1,@object
	.size		__unnamed_1,(__unnamed_2 - __unnamed_1)
__unnamed_1:
        /*00d2*/ 	.byte	0x61, 0x75, 0x74, 0x6f, 0x20, 0x63, 0x75, 0x74, 0x65, 0x3a, 0x3a, 0x61, 0x73, 0x5f, 0x70, 0x6f
        /* <DEDUP_REMOVED lines=24> */
        /*0262*/ 	.byte	0x43, 0x3c, 0x38, 0x31, 0x39, 0x32, 0x3e, 0x3e, 0x3e, 0x3e, 0x5d, 0x00
	.type		__unnamed_2,@object
	.size		__unnamed_2,(.L_2 - __unnamed_2)
__unnamed_2:
        /* <DEDUP_REMOVED lines=42> */
        /*050e*/ 	.byte	0x3e, 0x3e, 0x3e, 0x3e, 0x5d, 0x00
.L_2:


//--------------------- .nv.shared._ZN7cutlass13device_kernelINS_4gemm6kernel13GemmUniversalIN4cute5tupleIJiiiiEEENS1_10collective13CollectiveMmaINS1_35MainloopSm100TmaUmmaWarpSpecializedILi4ELi2ELi4ENS5_IJNS4_1CILi1EEESB_SB_EEEEENS5_IJNSA_ILi128EEESE_NSA_ILi32EEEEEENS_12float_e5m2_tENS5_IJlSB_lEEESH_SI_NS4_8TiledMMAINS4_8MMA_AtomIJNS4_10MMA_TraitsINS4_19SM100_MMA_F8F6F4_SSEJSH_SH_fSE_SE_NS4_17integral_constantINS4_4UMMA5MajorELSP_0EEESQ_NSN_INSO_7ScaleInELSR_0EEESS_EEEEEENS4_6LayoutISC_NS5_IJNSA_ILi0EEESW_SW_EEEEENS5_IJNS4_10UnderscoreESZ_SZ_EEEEENS4_13SM90_TMA_LOADENS4_14ComposedLayoutINS4_7SwizzleILi1ELi4ELi3EEENS4_18smem_ptr_flag_bitsILi8EEENSV_INS5_IJNSA_ILi8EEESF_EEENS5_IJSF_SB_EEEEEEEvNS4_8identityES12_S1C_vS1D_EENS_8epilogue10collective18CollectiveEpilogueINS1F_23Sm100TmaWarpSpecializedILi2ELi2ELi64ELb0ELb0EEEJSG_NS5_IJNSV_ISE_SB_EENSV_INSA_ILi64EEESB_EEEEESH_SI_SH_SI_NS1F_6fusion15FusionCallbacksIS1J_NS1O_17LinearCombinationISH_fSH_fLNS_15FloatRoundStyleE2EEESG_S1N_JEEENS4_5SM1004TMEM4LOAD26SM100_TMEM_LOAD_32dp32b64xES12_NS13_INS14_ILi2ELi4ELi3EEES17_NSV_INS5_IJS18_S1L_EEENS5_IJS1L_SB_EEEEEEENS4_39AutoVectorizingCopyWithAssumedAlignmentILi128EEENS4_14SM90_TMA_STOREES22_S24_S24_EEEvvEEEEvNT_6ParamsE --------------------------
	.section	.nv.shared._ZN7cutlass13device_kernelINS_4gemm6kernel13GemmUniversalIN4cute5tupleIJiiiiEEENS1_10collective13CollectiveMmaINS1_35MainloopSm100TmaUmmaWarpSpecializedILi4ELi2ELi4ENS5_IJNS4_1CILi1EEESB_SB_EEEEENS5_IJNSA_ILi128EEESE_NSA_ILi32EEEEEENS_12float_e5m2_tENS5_IJlSB_lEEESH_SI_NS4_8TiledMMAINS4_8MMA_AtomIJNS4_10MMA_TraitsINS4_19SM100_MMA_F8F6F4_SSEJSH_SH_fSE_SE_NS4_17integral_constantINS4_4UMMA5MajorELSP_0EEESQ_NSN_INSO_7ScaleInELSR_0EEESS_EEEEEENS4_6LayoutISC_NS5_IJNSA_ILi0EEESW_SW_EEEEENS5_IJNS4_10UnderscoreESZ_SZ_EEEEENS4_13SM90_TMA_LOADENS4_14ComposedLayoutINS4_7SwizzleILi1ELi4ELi3EEENS4_18smem_ptr_flag_bitsILi8EEENSV_INS5_IJNSA_ILi8EEESF_EEENS5_IJSF_SB_EEEEEEEvNS4_8identityES12_S1C_vS1D_EENS_8epilogue10collective18CollectiveEpilogueINS1F_23Sm100TmaWarpSpecializedILi2ELi2ELi64ELb0ELb0EEEJSG_NS5_IJNSV_ISE_SB_EENSV_INSA_ILi64EEESB_EEEEESH_SI_SH_SI_NS1F_6fusion15FusionCallbacksIS1J_NS1O_17LinearCombinationISH_fSH_fLNS_15FloatRoundStyleE2EEESG_S1N_JEEENS4_5SM1004TMEM4LOAD26SM100_TMEM_LOAD_32dp32b64xES12_NS13_INS14_ILi2ELi4ELi3EEES17_NSV_INS5_IJS18_S1L_EEENS5_IJS1L_SB_EEEEEEENS4_39AutoVectorizingCopyWithAssumedAlignmentILi128EEENS4_14SM90_TMA_STOREES22_S24_S24_EEEvvEEEEvNT_6ParamsE,"aw",@nobits
	.sectionflags	@""
	.align	16
	.zero		1024


//--------------------- .nv.shared.reserved.0     --------------------------
	.section	.nv.shared.reserved.0,"aw",@nobits
	.weak		__nv_reservedSMEM_offset_0_alias
	.size		__nv_reservedSMEM_offset_0_alias, 0, 64
	.other		__nv_reservedSMEM_offset_0_alias,@"STO_CUDA_RESERVED_SHARED STV_DEFAULT"
__nv_reservedSMEM_offset_0_alias:
	.zero		0
.nv.shared.reserved.0:
	.zero		64
	.weak		__nv_reservedSMEM_tcgen05_partition
	.type		__nv_reservedSMEM_tcgen05_partition,@object
	.size		__nv_reservedSMEM_tcgen05_partition,(.L_0 - __nv_reservedSMEM_tcgen05_partition)
__nv_reservedSMEM_tcgen05_partition:
	.zero		32
.L_0:


//--------------------- .nv.global                --------------------------
	.section	.nv.global,"aw",@nobits
.nv.global:
	.type		_ZN39_INTERNAL_979b0573_4_k_cu_dad0b246_83094cute1_E,@object
	.size		_ZN39_INTERNAL_979b0573_4_k_cu_dad0b246_83094cute1_E,(_ZN39_INTERNAL_979b0573_4_k_cu_dad0b246_83094cuda3std3__45__cpo6cbeginE - _ZN39_INTERNAL_979b0573_4_k_cu_dad0b246_83094cute1_E)
_ZN39_INTERNAL_979b0573_4_k_cu_dad0b246_83094cute1_E:
	.zero		1
	.type		_ZN39_INTERNAL_979b0573_4_k_cu_dad0b246_83094cuda3std3__45__cpo6cbeginE,@object
	.size		_ZN39_INTERNAL_979b0573_4_k_cu_dad0b246_83094cuda3std3__45__cpo6cbeginE,(_ZN39_INTERNAL_979b0573_4_k_cu_dad0b246_83094cuda3std3__48in_placeE - _ZN39_INTERNAL_979b0573_4_k_cu_dad0b246_83094cuda3std3__45__cpo6cbeginE)
_ZN39_INTERNAL_979b0573_4_k_cu_dad0b246_83094cuda3std3__45__cpo6cbeginE:
	.zero		1
	.type		_ZN39_INTERNAL_979b0573_4_k_cu_dad0b246_83094cuda3std3__48in_placeE,@object
	.size		_ZN39_INTERNAL_979b0573_4_k_cu_dad0b246_83094cuda3std3__48in_placeE,(_ZN39_INTERNAL_979b0573_4_k_cu_dad0b246_83094cuda3std6ranges3__45__cpo9iter_moveE - _ZN39_INTERNAL_979b0573_4_k_cu_dad0b246_83094cuda3std3__48in_placeE)
_ZN39_INTERNAL_979b0573_4_k_cu_dad0b246_83094cuda3std3__48in_placeE:
	.zero		1
	.type		_ZN39_INTERNAL_979b0573_4_k_cu_dad0b246_83094cuda3std6ranges3__45__cpo9iter_moveE,@object
	.size		_ZN39_INTERNAL_979b0573_4_k_cu_dad0b246_83094cuda3std6ranges3__45__cpo9iter_moveE,(_ZN39_INTERNAL_979b0573_4_k_cu_dad0b246_83094cuda3std3__45__cpo5beginE - _ZN39_INTERNAL_979b0573_4_k_cu_dad0b246_83094cuda3std6ranges3__45__cpo9iter_moveE)
_ZN39_INTERNAL_979b0573_4_k_cu_dad0b246_83094cuda3std6ranges3__45__cpo9iter_moveE:
	.zero		1
	.type		_ZN39_INTERNAL_979b0573_4_k_cu_dad0b246_83094cuda3std3__45__cpo5beginE,@object
	.size		_ZN39_INTERNAL_979b0573_4_k_cu_dad0b246_83094cuda3std3__45__cpo5beginE,(_ZN39_INTERNAL_979b0573_4_k_cu_dad0b246_83094cuda3std3__441_GLOBAL__N__979b0573_4_k_cu_dad0b246_83096ignoreE - _ZN39_INTERNAL_979b0573_4_k_cu_dad0b246_83094cuda3std3__45__cpo5beginE)
_ZN39_INTERNAL_979b0573_4_k_cu_dad0b246_83094cuda3std3__45__cpo5beginE:
	.zero		1
	.type		_ZN39_INTERNAL_979b0573_4_k_cu_dad0b246_83094cuda3std3__441_GLOBAL__N__979b0573_4_k_cu_dad0b246_83096ignoreE,@object
	.size		_ZN39_INTERNAL_979b0573_4_k_cu_dad0b246_83094cuda3std3__441_GLOBAL__N__979b0573_4_k_cu_dad0b246_83096ignoreE,(_ZN39_INTERNAL_979b0573_4_k_cu_dad0b246_83094cute7productE - _ZN39_INTERNAL_979b0573_4_k_cu_dad0b246_83094cuda3std3__441_GLOBAL__N__979b0573_4_k_cu_dad0b246_83096ignoreE)
_ZN39_INTERNAL_979b0573_4_k_cu_dad0b246_83094cuda3std3__441_GLOBAL__N__979b0573_4_k_cu_dad0b246_83096ignoreE:
	.zero		1
	.type		_ZN39_INTERNAL_979b0573_4_k_cu_dad0b246_83094cute7productE,@object
	.size		_ZN39_INTERNAL_979b0573_4_k_cu_dad0b246_83094cute7productE,(_ZN39_INTERNAL_979b0573_4_k_cu_dad0b246_83094cuda3std3__45__cpo3endE - _ZN39_INTERNAL_979b0573_4_k_cu_dad0b246_83094cute7productE)
_ZN39_INTERNAL_979b0573_4_k_cu_dad0b246_83094cute7productE:
	.zero		1
	.type		_ZN39_INTERNAL_979b0573_4_k_cu_dad0b246_83094cuda3std3__45__cpo3endE,@object
	.size		_ZN39_INTERNAL_979b0573_4_k_cu_dad0b246_83094cuda3std3__45__cpo3endE,(_ZN39_INTERNAL_979b0573_4_k_cu_dad0b246_83094cuda3std3__419piecewise_constructE - _ZN39_INTERNAL_979b0573_4_k_cu_dad0b246_83094cuda3std3__45__cpo3endE)
_ZN39_INTERNAL_979b0573_4_k_cu_dad0b246_83094cuda3std3__45__cpo3endE:
	.zero		1
	.type		_ZN39_INTERNAL_979b0573_4_k_cu_dad0b246_83094cuda3std3__419piecewise_constructE,@object
	.size		_ZN39_INTERNAL_979b0573_4_k_cu_dad0b246_83094cuda3std3__419piecewise_constructE,(_ZN39_INTERNAL_979b0573_4_k_cu_dad0b246_83094cuda3std3__45__cpo4cendE - _ZN39_INTERNAL_979b0573_4_k_cu_dad0b246_83094cuda3std3__419piecewise_constructE)
_ZN39_INTERNAL_979b0573_4_k_cu_dad0b246_83094cuda3std3__419piecewise_constructE:
	.zero		1
	.type		_ZN39_INTERNAL_979b0573_4_k_cu_dad0b246_83094cuda3std3__45__cpo4cendE,@object
	.size		_ZN39_INTERNAL_979b0573_4_k_cu_dad0b246_83094cuda3std3__45__cpo4cendE,(_ZN39_INTERNAL_979b0573_4_k_cu_dad0b246_83094cuda3std6ranges3__45__cpo4swapE - _ZN39_INTERNAL_979b0573_4_k_cu_dad0b246_83094cuda3std3__45__cpo4cendE)
_ZN39_INTERNAL_979b0573_4_k_cu_dad0b246_83094cuda3std3__45__cpo4cendE:
	.zero		1
	.type		_ZN39_INTERNAL_979b0573_4_k_cu_dad0b246_83094cuda3std6ranges3__45__cpo4swapE,@object
	.size		_ZN39_INTERNAL_979b0573_4_k_cu_dad0b246_83094cuda3std6ranges3__45__cpo4swapE,(.L_10 - _ZN39_INTERNAL_979b0573_4_k_cu_dad0b246_83094cuda3std6ranges3__45__cpo4swapE)
_ZN39_INTERNAL_979b0573_4_k_cu_dad0b246_83094cuda3std6ranges3__45__cpo4swapE:
	.zero		1
.L_10:


//--------------------- .nv.constant0._ZN7cutlass13device_kernelINS_4gemm6kernel13GemmUniversalIN4cute5tupleIJiiiiEEENS1_10collective13CollectiveMmaINS1_35MainloopSm100TmaUmmaWarpSpecializedILi4ELi2ELi4ENS5_IJNS4_1CILi1EEESB_SB_EEEEENS5_IJNSA_ILi128EEESE_NSA_ILi32EEEEEENS_12float_e5m2_tENS5_IJlSB_lEEESH_SI_NS4_8TiledMMAINS4_8MMA_AtomIJNS4_10MMA_TraitsINS4_19SM100_MMA_F8F6F4_SSEJSH_SH_fSE_SE_NS4_17integral_constantINS4_4UMMA5MajorELSP_0EEESQ_NSN_INSO_7ScaleInELSR_0EEESS_EEEEEENS4_6LayoutISC_NS5_IJNSA_ILi0EEESW_SW_EEEEENS5_IJNS4_10UnderscoreESZ_SZ_EEEEENS4_13SM90_TMA_LOADENS4_14ComposedLayoutINS4_7SwizzleILi1ELi4ELi3EEENS4_18smem_ptr_flag_bitsILi8EEENSV_INS5_IJNSA_ILi8EEESF_EEENS5_IJSF_SB_EEEEEEEvNS4_8identityES12_S1C_vS1D_EENS_8epilogue10collective18CollectiveEpilogueINS1F_23Sm100TmaWarpSpecializedILi2ELi2ELi64ELb0ELb0EEEJSG_NS5_IJNSV_ISE_SB_EENSV_INSA_ILi64EEESB_EEEEESH_SI_SH_SI_NS1F_6fusion15FusionCallbacksIS1J_NS1O_17LinearCombinationISH_fSH_fLNS_15FloatRoundStyleE2EEESG_S1N_JEEENS4_5SM1004TMEM4LOAD26SM100_TMEM_LOAD_32dp32b64xES12_NS13_INS14_ILi2ELi4ELi3EEES17_NSV_INS5_IJS18_S1L_EEENS5_IJS1L_SB_EEEEEEENS4_39AutoVectorizingCopyWithAssumedAlignmentILi128EEENS4_14SM90_TMA_STOREES22_S24_S24_EEEvvEEEEvNT_6ParamsE --------------------------
	.section	.nv.constant0._ZN7cutlass13device_kernelINS_4gemm6kernel13GemmUniversalIN4cute5tupleIJiiiiEEENS1_10collective13CollectiveMmaINS1_35MainloopSm100TmaUmmaWarpSpecializedILi4ELi2ELi4ENS5_IJNS4_1CILi1EEESB_SB_EEEEENS5_IJNSA_ILi128EEESE_NSA_ILi32EEEEEENS_12float_e5m2_tENS5_IJlSB_lEEESH_SI_NS4_8TiledMMAINS4_8MMA_AtomIJNS4_10MMA_TraitsINS4_19SM100_MMA_F8F6F4_SSEJSH_SH_fSE_SE_NS4_17integral_constantINS4_4UMMA5MajorELSP_0EEESQ_NSN_INSO_7ScaleInELSR_0EEESS_EEEEEENS4_6LayoutISC_NS5_IJNSA_ILi0EEESW_SW_EEEEENS5_IJNS4_10UnderscoreESZ_SZ_EEEEENS4_13SM90_TMA_LOADENS4_14ComposedLayoutINS4_7SwizzleILi1ELi4ELi3EEENS4_18smem_ptr_flag_bitsILi8EEENSV_INS5_IJNSA_ILi8EEESF_EEENS5_IJSF_SB_EEEEEEEvNS4_8identityES12_S1C_vS1D_EENS_8epilogue10collective18CollectiveEpilogueINS1F_23Sm100TmaWarpSpecializedILi2ELi2ELi64ELb0ELb0EEEJSG_NS5_IJNSV_ISE_SB_EENSV_INSA_ILi64EEESB_EEEEESH_SI_SH_SI_NS1F_6fusion15FusionCallbacksIS1J_NS1O_17LinearCombinationISH_fSH_fLNS_15FloatRoundStyleE2EEESG_S1N_JEEENS4_5SM1004TMEM4LOAD26SM100_TMEM_LOAD_32dp32b64xES12_NS13_INS14_ILi2ELi4ELi3EEES17_NSV_INS5_IJS18_S1L_EEENS5_IJS1L_SB_EEEEEEENS4_39AutoVectorizingCopyWithAssumedAlignmentILi128EEENS4_14SM90_TMA_STOREES22_S24_S24_EEEvvEEEEvNT_6ParamsE,"a",@progbits
	.sectionflags	@""
	.align	4
.nv.constant0._ZN7cutlass13device_kernelINS_4gemm6kernel13GemmUniversalIN4cute5tupleIJiiiiEEENS1_10collective13CollectiveMmaINS1_35MainloopSm100TmaUmmaWarpSpecializedILi4ELi2ELi4ENS5_IJNS4_1CILi1EEESB_SB_EEEEENS5_IJNSA_ILi128EEESE_NSA_ILi32EEEEEENS_12float_e5m2_tENS5_IJlSB_lEEESH_SI_NS4_8TiledMMAINS4_8MMA_AtomIJNS4_10MMA_TraitsINS4_19SM100_MMA_F8F6F4_SSEJSH_SH_fSE_SE_NS4_17integral_constantINS4_4UMMA5MajorELSP_0EEESQ_NSN_INSO_7ScaleInELSR_0EEESS_EEEEEENS4_6LayoutISC_NS5_IJNSA_ILi0EEESW_SW_EEEEENS5_IJNS4_10UnderscoreESZ_SZ_EEEEENS4_13SM90_TMA_LOADENS4_14ComposedLayoutINS4_7SwizzleILi1ELi4ELi3EEENS4_18smem_ptr_flag_bitsILi8EEENSV_INS5_IJNSA_ILi8EEESF_EEENS5_IJSF_SB_EEEEEEEvNS4_8identityES12_S1C_vS1D_EENS_8epilogue10collective18CollectiveEpilogueINS1F_23Sm100TmaWarpSpecializedILi2ELi2ELi64ELb0ELb0EEEJSG_NS5_IJNSV_ISE_SB_EENSV_INSA_ILi64EEESB_EEEEESH_SI_SH_SI_NS1F_6fusion15FusionCallbacksIS1J_NS1O_17LinearCombinationISH_fSH_fLNS_15FloatRoundStyleE2EEESG_S1N_JEEENS4_5SM1004TMEM4LOAD26SM100_TMEM_LOAD_32dp32b64xES12_NS13_INS14_ILi2ELi4ELi3EEES17_NSV_INS5_IJS18_S1L_EEENS5_IJS1L_SB_EEEEEEENS4_39AutoVectorizingCopyWithAssumedAlignmentILi128EEENS4_14SM90_TMA_STOREES22_S24_S24_EEEvvEEEEvNT_6ParamsE:
	.zero		2944


//--------------------- SYMBOLS --------------------------

	.type		.nv.reservedSmem.offset0,@object
	.size		.nv.reservedSmem.offset0,0x4
	.type		.nv.reservedSmem.cap,@object
	.size		.nv.reservedSmem.cap,0x4
	.type		__assertfail,@function
